//
// Generated by NVIDIA NVVM Compiler
//
// Compiler Build ID: CL-36424714
// Cuda compilation tools, release 13.0, V13.0.88
// Based on NVVM 20.0.0
//

.version 9.0
.target sm_100
.address_size 64

	// .globl	_Z13wmmaTiledGemmPK6__halfS1_Pfiii
// _ZZ13wmmaTiledGemmPK6__halfS1_PfiiiE2As has been demoted
// _ZZ13wmmaTiledGemmPK6__halfS1_PfiiiE2Bs has been demoted

.visible .entry _Z13wmmaTiledGemmPK6__halfS1_Pfiii(
	.param .u64 .ptr .align 1 _Z13wmmaTiledGemmPK6__halfS1_Pfiii_param_0,
	.param .u64 .ptr .align 1 _Z13wmmaTiledGemmPK6__halfS1_Pfiii_param_1,
	.param .u64 .ptr .align 1 _Z13wmmaTiledGemmPK6__halfS1_Pfiii_param_2,
	.param .u32 _Z13wmmaTiledGemmPK6__halfS1_Pfiii_param_3,
	.param .u32 _Z13wmmaTiledGemmPK6__halfS1_Pfiii_param_4,
	.param .u32 _Z13wmmaTiledGemmPK6__halfS1_Pfiii_param_5
)
{
	.reg .pred 	%p<60>;
	.reg .b16 	%rs<71>;
	.reg .b32 	%r<226>;
	.reg .b32 	%f<57>;
	.reg .b64 	%rd<37>;
	// demoted variable
	.shared .align 2 .b8 _ZZ13wmmaTiledGemmPK6__halfS1_PfiiiE2As[2048];
	// demoted variable
	.shared .align 2 .b8 _ZZ13wmmaTiledGemmPK6__halfS1_PfiiiE2Bs[2048];
	ld.param.u64 	%rd4, [_Z13wmmaTiledGemmPK6__halfS1_Pfiii_param_0];
	ld.param.u64 	%rd5, [_Z13wmmaTiledGemmPK6__halfS1_Pfiii_param_1];
	ld.param.u64 	%rd3, [_Z13wmmaTiledGemmPK6__halfS1_Pfiii_param_2];
	ld.param.u32 	%r94, [_Z13wmmaTiledGemmPK6__halfS1_Pfiii_param_3];
	ld.param.u32 	%r95, [_Z13wmmaTiledGemmPK6__halfS1_Pfiii_param_4];
	ld.param.u32 	%r96, [_Z13wmmaTiledGemmPK6__halfS1_Pfiii_param_5];
	cvta.to.global.u64 	%rd1, %rd4;
	cvta.to.global.u64 	%rd2, %rd5;
	mov.u32 	%r97, %tid.x;
	mov.u32 	%r98, %tid.y;
	mov.u32 	%r1, %ntid.x;
	mad.lo.s32 	%r2, %r98, %r1, %r97;
	shr.u32 	%r99, %r2, 5;
	shr.u32 	%r3, %r2, 7;
	and.b32  	%r4, %r99, 3;
	mov.u32 	%r100, %ctaid.y;
	shl.b32 	%r5, %r100, 6;
	mov.u32 	%r101, %ctaid.x;
	shl.b32 	%r6, %r101, 6;
	setp.lt.s32 	%p1, %r96, 1;
	mov.f32 	%f49, 0f00000000;
	mov.f32 	%f50, %f49;
	mov.f32 	%f51, %f49;
	mov.f32 	%f52, %f49;
	mov.f32 	%f53, %f49;
	mov.f32 	%f54, %f49;
	mov.f32 	%f55, %f49;
	mov.f32 	%f56, %f49;
	@%p1 bra 	$L__BB0_59;
	mov.u32 	%r103, %ntid.y;
	mul.lo.s32 	%r7, %r1, %r103;
	shl.b32 	%r104, %r3, 5;
	mov.u32 	%r105, _ZZ13wmmaTiledGemmPK6__halfS1_PfiiiE2As;
	add.s32 	%r8, %r105, %r104;
	add.s32 	%r9, %r2, %r7;
	max.u32 	%r106, %r9, 1024;
	setp.lt.u32 	%p2, %r9, 1024;
	selp.u32 	%r107, 1, 0, %p2;
	add.s32 	%r108, %r9, %r107;
	sub.s32 	%r109, %r106, %r108;
	div.u32 	%r110, %r109, %r7;
	add.s32 	%r10, %r110, %r107;
	and.b32  	%r11, %r10, 3;
	shr.u32 	%r12, %r2, 6;
	and.b32  	%r111, %r2, 63;
	add.s32 	%r13, %r111, %r5;
	mul.lo.s32 	%r14, %r13, %r96;
	shl.b32 	%r112, %r12, 7;
	add.s32 	%r113, %r105, %r112;
	shl.b32 	%r114, %r2, 1;
	and.b32  	%r115, %r114, 126;
	add.s32 	%r15, %r113, %r115;
	shr.u32 	%r16, %r9, 6;
	and.b32  	%r116, %r9, 63;
	add.s32 	%r17, %r116, %r5;
	mul.lo.s32 	%r18, %r17, %r96;
	shl.b32 	%r117, %r16, 7;
	add.s32 	%r118, %r105, %r117;
	shl.b32 	%r119, %r9, 1;
	and.b32  	%r120, %r119, 126;
	add.s32 	%r19, %r118, %r120;
	add.s32 	%r20, %r9, %r7;
	shr.u32 	%r21, %r20, 6;
	and.b32  	%r121, %r20, 63;
	add.s32 	%r22, %r121, %r5;
	mul.lo.s32 	%r23, %r22, %r96;
	shl.b32 	%r122, %r21, 7;
	add.s32 	%r123, %r105, %r122;
	shl.b32 	%r124, %r20, 1;
	and.b32  	%r125, %r124, 126;
	add.s32 	%r24, %r123, %r125;
	add.s32 	%r25, %r20, %r7;
	add.s32 	%r26, %r6, %r111;
	mov.u32 	%r126, _ZZ13wmmaTiledGemmPK6__halfS1_PfiiiE2Bs;
	add.s32 	%r127, %r126, %r112;
	add.s32 	%r27, %r127, %r115;
	add.s32 	%r28, %r6, %r116;
	add.s32 	%r128, %r126, %r117;
	add.s32 	%r29, %r128, %r120;
	add.s32 	%r30, %r6, %r121;
	add.s32 	%r129, %r126, %r122;
	add.s32 	%r31, %r129, %r125;
	mov.b32 	%r218, 0;
	mov.f32 	%f49, 0f00000000;
$L__BB0_2:
	setp.gt.u32 	%p3, %r2, 1023;
	@%p3 bra 	$L__BB0_58;
	setp.eq.s32 	%p4, %r11, 3;
	mov.u32 	%r219, %r2;
	@%p4 bra 	$L__BB0_16;
	setp.lt.s32 	%p5, %r13, %r94;
	add.s32 	%r33, %r12, %r218;
	setp.lt.s32 	%p6, %r33, %r96;
	and.pred  	%p7, %p6, %p5;
	@%p7 bra 	$L__BB0_6;
	mov.f32 	%f27, 0f00000000;
	// begin inline asm
	{  cvt.rn.f16.f32 %rs57, %f27;}

	// end inline asm
	bra.uni 	$L__BB0_7;
$L__BB0_6:
	add.s32 	%r131, %r33, %r14;
	mul.wide.s32 	%rd6, %r131, 2;
	add.s64 	%rd7, %rd1, %rd6;
	ld.global.u16 	%rs57, [%rd7];
$L__BB0_7:
	setp.eq.s32 	%p8, %r11, 0;
	st.shared.u16 	[%r15], %rs57;
	mov.u32 	%r219, %r9;
	@%p8 bra 	$L__BB0_16;
	setp.lt.s32 	%p9, %r17, %r94;
	add.s32 	%r34, %r16, %r218;
	setp.lt.s32 	%p10, %r34, %r96;
	and.pred  	%p11, %p10, %p9;
	@%p11 bra 	$L__BB0_10;
	mov.f32 	%f28, 0f00000000;
	// begin inline asm
	{  cvt.rn.f16.f32 %rs58, %f28;}

	// end inline asm
	bra.uni 	$L__BB0_11;
$L__BB0_10:
	add.s32 	%r133, %r34, %r18;
	mul.wide.s32 	%rd8, %r133, 2;
	add.s64 	%rd9, %rd1, %rd8;
	ld.global.u16 	%rs58, [%rd9];
$L__BB0_11:
	setp.eq.s32 	%p12, %r11, 1;
	st.shared.u16 	[%r19], %rs58;
	mov.u32 	%r219, %r20;
	@%p12 bra 	$L__BB0_16;
	setp.lt.s32 	%p13, %r22, %r94;
	add.s32 	%r35, %r21, %r218;
	setp.lt.s32 	%p14, %r35, %r96;
	and.pred  	%p15, %p14, %p13;
	@%p15 bra 	$L__BB0_14;
	mov.f32 	%f29, 0f00000000;
	// begin inline asm
	{  cvt.rn.f16.f32 %rs59, %f29;}

	// end inline asm
	bra.uni 	$L__BB0_15;
$L__BB0_14:
	add.s32 	%r135, %r35, %r23;
	mul.wide.s32 	%rd10, %r135, 2;
	add.s64 	%rd11, %rd1, %rd10;
	ld.global.u16 	%rs59, [%rd11];
$L__BB0_15:
	st.shared.u16 	[%r24], %rs59;
	mov.u32 	%r219, %r25;
$L__BB0_16:
	setp.lt.u32 	%p16, %r10, 3;
	@%p16 bra 	$L__BB0_20;
	shl.b32 	%r136, %r7, 1;
	add.s32 	%r223, %r136, %r219;
	mad.lo.s32 	%r222, %r7, 3, %r219;
	add.s32 	%r221, %r7, %r219;
$L__BB0_18:
	shr.u32 	%r48, %r219, 6;
	and.b32  	%r49, %r219, 63;
	add.s32 	%r50, %r48, %r218;
	setp.ge.s32 	%p17, %r50, %r96;
	add.s32 	%r51, %r49, %r5;
	setp.ge.s32 	%p18, %r51, %r94;
	or.pred  	%p19, %p17, %p18;
	@%p19 bra 	$L__BB0_36;
	mad.lo.s32 	%r138, %r51, %r96, %r50;
	mul.wide.s32 	%rd12, %r138, 2;
	add.s64 	%rd13, %rd1, %rd12;
	ld.global.u16 	%rs63, [%rd13];
	bra.uni 	$L__BB0_37;
$L__BB0_20:
	setp.eq.s32 	%p30, %r11, 3;
	mov.u32 	%r220, %r2;
	@%p30 bra 	$L__BB0_33;
	setp.lt.s32 	%p31, %r26, %r95;
	add.s32 	%r40, %r12, %r218;
	setp.lt.s32 	%p32, %r40, %r96;
	and.pred  	%p33, %p32, %p31;
	@%p33 bra 	$L__BB0_23;
	mov.f32 	%f34, 0f00000000;
	// begin inline asm
	{  cvt.rn.f16.f32 %rs60, %f34;}

	// end inline asm
	bra.uni 	$L__BB0_24;
$L__BB0_23:
	mad.lo.s32 	%r167, %r40, %r95, %r26;
	mul.wide.s32 	%rd20, %r167, 2;
	add.s64 	%rd21, %rd2, %rd20;
	ld.global.u16 	%rs60, [%rd21];
$L__BB0_24:
	setp.eq.s32 	%p34, %r11, 0;
	st.shared.u16 	[%r27], %rs60;
	mov.u32 	%r220, %r9;
	@%p34 bra 	$L__BB0_33;
	setp.lt.s32 	%p35, %r28, %r95;
	add.s32 	%r41, %r16, %r218;
	setp.lt.s32 	%p36, %r41, %r96;
	and.pred  	%p37, %p36, %p35;
	@%p37 bra 	$L__BB0_27;
	mov.f32 	%f35, 0f00000000;
	// begin inline asm
	{  cvt.rn.f16.f32 %rs61, %f35;}

	// end inline asm
	bra.uni 	$L__BB0_28;
$L__BB0_27:
	mad.lo.s32 	%r168, %r41, %r95, %r28;
	mul.wide.s32 	%rd22, %r168, 2;
	add.s64 	%rd23, %rd2, %rd22;
	ld.global.u16 	%rs61, [%rd23];
$L__BB0_28:
	setp.eq.s32 	%p38, %r11, 1;
	st.shared.u16 	[%r29], %rs61;
	mov.u32 	%r220, %r20;
	@%p38 bra 	$L__BB0_33;
	setp.lt.s32 	%p39, %r30, %r95;
	add.s32 	%r42, %r21, %r218;
	setp.lt.s32 	%p40, %r42, %r96;
	and.pred  	%p41, %p40, %p39;
	@%p41 bra 	$L__BB0_31;
	mov.f32 	%f36, 0f00000000;
	// begin inline asm
	{  cvt.rn.f16.f32 %rs62, %f36;}

	// end inline asm
	bra.uni 	$L__BB0_32;
$L__BB0_31:
	mad.lo.s32 	%r169, %r42, %r95, %r30;
	mul.wide.s32 	%rd24, %r169, 2;
	add.s64 	%rd25, %rd2, %rd24;
	ld.global.u16 	%rs62, [%rd25];
$L__BB0_32:
	st.shared.u16 	[%r31], %rs62;
	mov.u32 	%r220, %r25;
$L__BB0_33:
	setp.lt.u32 	%p42, %r10, 3;
	@%p42 bra 	$L__BB0_58;
$L__BB0_34:
	shr.u32 	%r71, %r220, 6;
	and.b32  	%r72, %r220, 63;
	add.s32 	%r73, %r71, %r218;
	setp.ge.s32 	%p43, %r73, %r96;
	add.s32 	%r74, %r6, %r72;
	setp.ge.s32 	%p44, %r74, %r95;
	or.pred  	%p45, %p43, %p44;
	@%p45 bra 	$L__BB0_47;
	mad.lo.s32 	%r170, %r73, %r95, %r74;
	mul.wide.s32 	%rd26, %r170, 2;
	add.s64 	%rd27, %rd2, %rd26;
	ld.global.u16 	%rs67, [%rd27];
	bra.uni 	$L__BB0_48;
$L__BB0_36:
	mov.f32 	%f30, 0f00000000;
	// begin inline asm
	{  cvt.rn.f16.f32 %rs63, %f30;}

	// end inline asm
$L__BB0_37:
	shl.b32 	%r139, %r48, 7;
	mov.u32 	%r140, _ZZ13wmmaTiledGemmPK6__halfS1_PfiiiE2As;
	add.s32 	%r141, %r140, %r139;
	shl.b32 	%r142, %r49, 1;
	add.s32 	%r143, %r141, %r142;
	st.shared.u16 	[%r143], %rs63;
	shr.u32 	%r52, %r221, 6;
	and.b32  	%r53, %r221, 63;
	add.s32 	%r54, %r52, %r218;
	setp.lt.s32 	%p20, %r54, %r96;
	add.s32 	%r55, %r53, %r5;
	setp.lt.s32 	%p21, %r55, %r94;
	and.pred  	%p22, %p20, %p21;
	@%p22 bra 	$L__BB0_39;
	mov.f32 	%f31, 0f00000000;
	// begin inline asm
	{  cvt.rn.f16.f32 %rs64, %f31;}

	// end inline asm
	bra.uni 	$L__BB0_40;
$L__BB0_39:
	mad.lo.s32 	%r145, %r55, %r96, %r54;
	mul.wide.s32 	%rd14, %r145, 2;
	add.s64 	%rd15, %rd1, %rd14;
	ld.global.u16 	%rs64, [%rd15];
$L__BB0_40:
	shl.b32 	%r146, %r52, 7;
	add.s32 	%r148, %r140, %r146;
	shl.b32 	%r149, %r53, 1;
	add.s32 	%r150, %r148, %r149;
	st.shared.u16 	[%r150], %rs64;
	add.s32 	%r56, %r219, %r7;
	shr.u32 	%r57, %r223, 6;
	and.b32  	%r58, %r223, 63;
	add.s32 	%r59, %r57, %r218;
	setp.lt.s32 	%p23, %r59, %r96;
	add.s32 	%r60, %r58, %r5;
	setp.lt.s32 	%p24, %r60, %r94;
	and.pred  	%p25, %p23, %p24;
	@%p25 bra 	$L__BB0_42;
	mov.f32 	%f32, 0f00000000;
	// begin inline asm
	{  cvt.rn.f16.f32 %rs65, %f32;}

	// end inline asm
	bra.uni 	$L__BB0_43;
$L__BB0_42:
	mad.lo.s32 	%r152, %r60, %r96, %r59;
	mul.wide.s32 	%rd16, %r152, 2;
	add.s64 	%rd17, %rd1, %rd16;
	ld.global.u16 	%rs65, [%rd17];
$L__BB0_43:
	shl.b32 	%r153, %r57, 7;
	add.s32 	%r155, %r140, %r153;
	shl.b32 	%r156, %r58, 1;
	add.s32 	%r157, %r155, %r156;
	st.shared.u16 	[%r157], %rs65;
	add.s32 	%r61, %r56, %r7;
	shr.u32 	%r62, %r222, 6;
	and.b32  	%r63, %r222, 63;
	add.s32 	%r64, %r62, %r218;
	setp.lt.s32 	%p26, %r64, %r96;
	add.s32 	%r65, %r63, %r5;
	setp.lt.s32 	%p27, %r65, %r94;
	and.pred  	%p28, %p26, %p27;
	@%p28 bra 	$L__BB0_45;
	mov.f32 	%f33, 0f00000000;
	// begin inline asm
	{  cvt.rn.f16.f32 %rs66, %f33;}

	// end inline asm
	bra.uni 	$L__BB0_46;
$L__BB0_45:
	mad.lo.s32 	%r159, %r65, %r96, %r64;
	mul.wide.s32 	%rd18, %r159, 2;
	add.s64 	%rd19, %rd1, %rd18;
	ld.global.u16 	%rs66, [%rd19];
$L__BB0_46:
	shl.b32 	%r160, %r62, 7;
	add.s32 	%r162, %r140, %r160;
	shl.b32 	%r163, %r63, 1;
	add.s32 	%r164, %r162, %r163;
	st.shared.u16 	[%r164], %rs66;
	add.s32 	%r165, %r61, %r7;
	add.s32 	%r219, %r165, %r7;
	shl.b32 	%r166, %r7, 2;
	add.s32 	%r223, %r223, %r166;
	add.s32 	%r222, %r222, %r166;
	add.s32 	%r221, %r221, %r166;
	setp.lt.u32 	%p29, %r219, 1024;
	@%p29 bra 	$L__BB0_18;
	bra.uni 	$L__BB0_20;
$L__BB0_47:
	mov.f32 	%f37, 0f00000000;
	// begin inline asm
	{  cvt.rn.f16.f32 %rs67, %f37;}

	// end inline asm
$L__BB0_48:
	shl.b32 	%r171, %r71, 7;
	mov.u32 	%r172, _ZZ13wmmaTiledGemmPK6__halfS1_PfiiiE2Bs;
	add.s32 	%r173, %r172, %r171;
	shl.b32 	%r174, %r72, 1;
	add.s32 	%r175, %r173, %r174;
	st.shared.u16 	[%r175], %rs67;
	add.s32 	%r75, %r220, %r7;
	shr.u32 	%r76, %r75, 6;
	and.b32  	%r77, %r75, 63;
	add.s32 	%r78, %r76, %r218;
	setp.lt.s32 	%p46, %r78, %r96;
	add.s32 	%r79, %r6, %r77;
	setp.lt.s32 	%p47, %r79, %r95;
	and.pred  	%p48, %p46, %p47;
	@%p48 bra 	$L__BB0_50;
	mov.f32 	%f38, 0f00000000;
	// begin inline asm
	{  cvt.rn.f16.f32 %rs68, %f38;}

	// end inline asm
	bra.uni 	$L__BB0_51;
$L__BB0_50:
	mad.lo.s32 	%r176, %r78, %r95, %r79;
	mul.wide.s32 	%rd28, %r176, 2;
	add.s64 	%rd29, %rd2, %rd28;
	ld.global.u16 	%rs68, [%rd29];
$L__BB0_51:
	shl.b32 	%r177, %r76, 7;
	add.s32 	%r179, %r172, %r177;
	shl.b32 	%r180, %r77, 1;
	add.s32 	%r181, %r179, %r180;
	st.shared.u16 	[%r181], %rs68;
	add.s32 	%r80, %r75, %r7;
	shr.u32 	%r81, %r80, 6;
	and.b32  	%r82, %r80, 63;
	add.s32 	%r83, %r81, %r218;
	setp.lt.s32 	%p49, %r83, %r96;
	add.s32 	%r84, %r6, %r82;
	setp.lt.s32 	%p50, %r84, %r95;
	and.pred  	%p51, %p49, %p50;
	@%p51 bra 	$L__BB0_53;
	mov.f32 	%f39, 0f00000000;
	// begin inline asm
	{  cvt.rn.f16.f32 %rs69, %f39;}

	// end inline asm
	bra.uni 	$L__BB0_54;
$L__BB0_53:
	mad.lo.s32 	%r182, %r83, %r95, %r84;
	mul.wide.s32 	%rd30, %r182, 2;
	add.s64 	%rd31, %rd2, %rd30;
	ld.global.u16 	%rs69, [%rd31];
$L__BB0_54:
	shl.b32 	%r183, %r81, 7;
	add.s32 	%r185, %r172, %r183;
	shl.b32 	%r186, %r82, 1;
	add.s32 	%r187, %r185, %r186;
	st.shared.u16 	[%r187], %rs69;
	add.s32 	%r85, %r80, %r7;
	shr.u32 	%r86, %r85, 6;
	and.b32  	%r87, %r85, 63;
	add.s32 	%r88, %r86, %r218;
	setp.lt.s32 	%p52, %r88, %r96;
	add.s32 	%r89, %r6, %r87;
	setp.lt.s32 	%p53, %r89, %r95;
	and.pred  	%p54, %p52, %p53;
	@%p54 bra 	$L__BB0_56;
	mov.f32 	%f40, 0f00000000;
	// begin inline asm
	{  cvt.rn.f16.f32 %rs70, %f40;}

	// end inline asm
	bra.uni 	$L__BB0_57;
$L__BB0_56:
	mad.lo.s32 	%r188, %r88, %r95, %r89;
	mul.wide.s32 	%rd32, %r188, 2;
	add.s64 	%rd33, %rd2, %rd32;
	ld.global.u16 	%rs70, [%rd33];
$L__BB0_57:
	shl.b32 	%r189, %r86, 7;
	add.s32 	%r191, %r172, %r189;
	shl.b32 	%r192, %r87, 1;
	add.s32 	%r193, %r191, %r192;
	st.shared.u16 	[%r193], %rs70;
	add.s32 	%r220, %r85, %r7;
	setp.lt.u32 	%p55, %r220, 1024;
	@%p55 bra 	$L__BB0_34;
$L__BB0_58:
	bar.sync 	0;
	mov.b32 	%r194, 64;
	wmma.load.a.sync.aligned.row.m16n16k16.shared.f16 	{%r195, %r196, %r197, %r198, %r199, %r200, %r201, %r202}, [%r8], %r194;
	shl.b32 	%r203, %r4, 5;
	mov.u32 	%r204, _ZZ13wmmaTiledGemmPK6__halfS1_PfiiiE2Bs;
	add.s32 	%r205, %r204, %r203;
	wmma.load.b.sync.aligned.row.m16n16k16.shared.f16 	{%r206, %r207, %r208, %r209, %r210, %r211, %r212, %r213}, [%r205], %r194;
	wmma.mma.sync.aligned.row.row.m16n16k16.f32.f32 {%f56, %f55, %f54, %f53, %f52, %f51, %f50, %f49}, {%r195, %r196, %r197, %r198, %r199, %r200, %r201, %r202}, {%r206, %r207, %r208, %r209, %r210, %r211, %r212, %r213}, {%f56, %f55, %f54, %f53, %f52, %f51, %f50, %f49};
	bar.sync 	0;
	add.s32 	%r218, %r218, 16;
	setp.lt.s32 	%p56, %r218, %r96;
	@%p56 bra 	$L__BB0_2;
$L__BB0_59:
	shl.b32 	%r214, %r3, 4;
	add.s32 	%r92, %r214, %r5;
	shl.b32 	%r216, %r4, 4;
	add.s32 	%r93, %r216, %r6;
	setp.ge.s32 	%p57, %r92, %r94;
	setp.ge.s32 	%p58, %r93, %r95;
	or.pred  	%p59, %p57, %p58;
	@%p59 bra 	$L__BB0_61;
	mad.lo.s32 	%r217, %r95, %r92, %r93;
	cvta.to.global.u64 	%rd34, %rd3;
	mul.wide.s32 	%rd35, %r217, 4;
	add.s64 	%rd36, %rd34, %rd35;
	wmma.store.d.sync.aligned.row.m16n16k16.global.f32 	[%rd36], {%f56, %f55, %f54, %f53, %f52, %f51, %f50, %f49}, %r95;
$L__BB0_61:
	ret;

}


// ===== COMPILED SASS (sm_100) =====

	.target	sm_100

	.elftype	@"ET_EXEC"


//--------------------- .note.nv.tkinfo           --------------------------
	.section	.note.nv.tkinfo,"",@"SHT_NOTE"
	.sectionflags	@"SHF_NOTE_NV_TKINFO"
	.tkinfo
        /*0018*/ 	.word	0x00000002
        /*0030*/ 	.string	""
        /*0030*/ 	.string	"ptxas"
        /*0030*/ 	.string	"Cuda compilation tools, release 13.0, V13.0.88"
        /*0030*/ 	.string	"Build cuda_13.0.r13.0/compiler.36424714_0"
        /*0030*/ 	.string	"-arch sm_100 -m 64 "



//--------------------- .note.nv.cuinfo           --------------------------
	.section	.note.nv.cuinfo,"",@"SHT_NOTE"
	.sectionflags	@"SHF_NOTE_NV_CUINFO"
        /*0018*/ 	.short	0x0002
        /*001a*/ 	.short	0x0064
        /*001c*/ 	.short	0x0082
	.zero		2


//--------------------- .nv.info                  --------------------------
	.section	.nv.info,"",@"SHT_CUDA_INFO"
	.align	4


	//----- nvinfo : EIATTR_REGCOUNT
	.align		4
        /*0000*/ 	.byte	0x04, 0x2f
        /*0002*/ 	.short	(.L_1 - .L_0)
	.align		4
.L_0:
        /*0004*/ 	.word	index@(_Z13wmmaTiledGemmPK6__halfS1_Pfiii)
        /*0008*/ 	.word	0x00000028


	//----- nvinfo : EIATTR_FRAME_SIZE
	.align		4
.L_1:
        /*000c*/ 	.byte	0x04, 0x11
        /*000e*/ 	.short	(.L_3 - .L_2)
	.align		4
.L_2:
        /*0010*/ 	.word	index@(_Z13wmmaTiledGemmPK6__halfS1_Pfiii)
        /*0014*/ 	.word	0x00000000


	//----- nvinfo : EIATTR_MIN_STACK_SIZE
	.align		4
.L_3:
        /*0018*/ 	.byte	0x04, 0x12
        /*001a*/ 	.short	(.L_5 - .L_4)
	.align		4
.L_4:
        /*001c*/ 	.word	index@(_Z13wmmaTiledGemmPK6__halfS1_Pfiii)
        /*0020*/ 	.word	0x00000000
.L_5:


//--------------------- .nv.compat                --------------------------
	.section	.nv.compat,"",@"SHT_CUDA_COMPAT_INFO"
	.align	4
        /*0000*/ 	.byte	0x02, 0x09, 0x00, 0x00, 0x02, 0x02, 0x01, 0x00, 0x02, 0x05, 0x05, 0x00, 0x03, 0x07, 0x01, 0x01
        /*0010*/ 	.byte	0x02, 0x03, 0x00, 0x00, 0x02, 0x06, 0x01, 0x00, 0x04, 0x0b, 0x08, 0x00, 0x09, 0x00, 0x00, 0x00
        /*0020*/ 	.byte	0x00, 0x00, 0x00, 0x00


//--------------------- .nv.info._Z13wmmaTiledGemmPK6__halfS1_Pfiii --------------------------
	.section	.nv.info._Z13wmmaTiledGemmPK6__halfS1_Pfiii,"",@"SHT_CUDA_INFO"
	.sectionflags	@""
	.align	4


	//----- nvinfo : EIATTR_CUDA_API_VERSION
	.align		4
        /*0000*/ 	.byte	0x04, 0x37
        /*0002*/ 	.short	(.L_7 - .L_6)
.L_6:
        /*0004*/ 	.word	0x00000082


	//----- nvinfo : EIATTR_KPARAM_INFO
	.align		4
.L_7:
        /*0008*/ 	.byte	0x04, 0x17
        /*000a*/ 	.short	(.L_9 - .L_8)
.L_8:
        /*000c*/ 	.word	0x00000000
        /*0010*/ 	.short	0x0005
        /*0012*/ 	.short	0x0020
        /*0014*/ 	.byte	0x00, 0xf0, 0x11, 0x00


	//----- nvinfo : EIATTR_KPARAM_INFO
	.align		4
.L_9:
        /*0018*/ 	.byte	0x04, 0x17
        /*001a*/ 	.short	(.L_11 - .L_10)
.L_10:
        /*001c*/ 	.word	0x00000000
        /*0020*/ 	.short	0x0004
        /*0022*/ 	.short	0x001c
        /*0024*/ 	.byte	0x00, 0xf0, 0x11, 0x00


	//----- nvinfo : EIATTR_KPARAM_INFO
	.align		4
.L_11:
        /*0028*/ 	.byte	0x04, 0x17
        /*002a*/ 	.short	(.L_13 - .L_12)
.L_12:
        /*002c*/ 	.word	0x00000000
        /*0030*/ 	.short	0x0003
        /*0032*/ 	.short	0x0018
        /*0034*/ 	.byte	0x00, 0xf0, 0x11, 0x00


	//----- nvinfo : EIATTR_KPARAM_INFO
	.align		4
.L_13:
        /*0038*/ 	.byte	0x04, 0x17
        /*003a*/ 	.short	(.L_15 - .L_14)
.L_14:
        /*003c*/ 	.word	0x00000000
        /*0040*/ 	.short	0x0002
        /*0042*/ 	.short	0x0010
        /*0044*/ 	.byte	0x00, 0xf5, 0x21, 0x00


	//----- nvinfo : EIATTR_KPARAM_INFO
	.align		4
.L_15:
        /*0048*/ 	.byte	0x04, 0x17
        /*004a*/ 	.short	(.L_17 - .L_16)
.L_16:
        /*004c*/ 	.word	0x00000000
        /*0050*/ 	.short	0x0001
        /*0052*/ 	.short	0x0008
        /*0054*/ 	.byte	0x00, 0xf5, 0x21, 0x00


	//----- nvinfo : EIATTR_KPARAM_INFO
	.align		4
.L_17:
        /*0058*/ 	.byte	0x04, 0x17
        /*005a*/ 	.short	(.L_19 - .L_18)
.L_18:
        /*005c*/ 	.word	0x00000000
        /*0060*/ 	.short	0x0000
        /*0062*/ 	.short	0x0000
        /*0064*/ 	.byte	0x00, 0xf5, 0x21, 0x00


	//----- nvinfo : EIATTR_SPARSE_MMA_MASK
	.align		4
.L_19:
        /*0068*/ 	.byte	0x03, 0x50
        /*006a*/ 	.short	0x0000


	//----- nvinfo : EIATTR_WMMA_USED
	.align		4
        /*006c*/ 	.byte	0x01, 0x2b
	.zero		2


	//----- nvinfo : EIATTR_MAXREG_COUNT
	.align		4
        /*0070*/ 	.byte	0x03, 0x1b
        /*0072*/ 	.short	0x00ff


	//----- nvinfo : EIATTR_NUM_BARRIERS
	.align		4
        /*0074*/ 	.byte	0x02, 0x4c
        /*0076*/ 	.byte	0x01
	.zero		1


	//----- nvinfo : EIATTR_MERCURY_ISA_VERSION
	.align		4
        /*0078*/ 	.byte	0x03, 0x5f
        /*007a*/ 	.short	0x0101


	//----- nvinfo : EIATTR_VRC_CTA_INIT_COUNT
	.align		4
        /*007c*/ 	.byte	0x02, 0x4a
	.zero		1
	.zero		1


	//----- nvinfo : EIATTR_EXIT_INSTR_OFFSETS
	.align		4
        /*0080*/ 	.byte	0x04, 0x1c
        /*0082*/ 	.short	(.L_21 - .L_20)


	//   ....[0]....
.L_20:
        /*0084*/ 	.word	0x00001710


	//   ....[1]....
        /*0088*/ 	.word	0x00001820


	//----- nvinfo : EIATTR_CRS_STACK_SIZE
	.align		4
.L_21:
        /*008c*/ 	.byte	0x04, 0x1e
        /*008e*/ 	.short	(.L_23 - .L_22)
.L_22:
        /*0090*/ 	.word	0x00000000


	//----- nvinfo : EIATTR_CBANK_PARAM_SIZE
	.align		4
.L_23:
        /*0094*/ 	.byte	0x03, 0x19
        /*0096*/ 	.short	0x0024


	//----- nvinfo : EIATTR_PARAM_CBANK
	.align		4
        /*0098*/ 	.byte	0x04, 0x0a
        /*009a*/ 	.short	(.L_25 - .L_24)
	.align		4
.L_24:
        /*009c*/ 	.word	index@(.nv.constant0._Z13wmmaTiledGemmPK6__halfS1_Pfiii)
        /*00a0*/ 	.short	0x0380
        /*00a2*/ 	.short	0x0024


	//----- nvinfo : EIATTR_SW_WAR
	.align		4
.L_25:
        /*00a4*/ 	.byte	0x04, 0x36
        /*00a6*/ 	.short	(.L_27 - .L_26)
.L_26:
        /*00a8*/ 	.word	0x00000008
.L_27:


//--------------------- .nv.callgraph             --------------------------
	.section	.nv.callgraph,"",@"SHT_CUDA_CALLGRAPH"
	.align	4
	.sectionentsize	8
	.align		4
        /*0000*/ 	.word	0x00000000
	.align		4
        /*0004*/ 	.word	0xffffffff
	.align		4
        /*0008*/ 	.word	0x00000000
	.align		4
        /*000c*/ 	.word	0xfffffffe
	.align		4
        /*0010*/ 	.word	0x00000000
	.align		4
        /*0014*/ 	.word	0xfffffffd
	.align		4
        /*0018*/ 	.word	0x00000000
	.align		4
        /*001c*/ 	.word	0xfffffffc


//--------------------- .text._Z13wmmaTiledGemmPK6__halfS1_Pfiii --------------------------
	.section	.text._Z13wmmaTiledGemmPK6__halfS1_Pfiii,"ax",@progbits
	.align	128
        .global         _Z13wmmaTiledGemmPK6__halfS1_Pfiii
        .type           _Z13wmmaTiledGemmPK6__halfS1_Pfiii,@function
        .size           _Z13wmmaTiledGemmPK6__halfS1_Pfiii,(.L_x_25 - _Z13wmmaTiledGemmPK6__halfS1_Pfiii)
        .other          _Z13wmmaTiledGemmPK6__halfS1_Pfiii,@"STO_CUDA_ENTRY STV_DEFAULT"
_Z13wmmaTiledGemmPK6__halfS1_Pfiii:
.text._Z13wmmaTiledGemmPK6__halfS1_Pfiii:
[----:B------:R-:W-:Y:S01]  /*0000*/  LDC R1, c[0x0][0x37c] ;  /* 0x0000df00ff017b82 */ /* 0x000fe20000000800 */
[----:B------:R-:W0:Y:S01]  /*0010*/  S2R R0, SR_TID.X ;  /* 0x0000000000007919 */ /* 0x000e220000002100 */
[----:B------:R-:W1:Y:S06]  /*0020*/  LDCU UR7, c[0x0][0x3a0] ;  /* 0x00007400ff0777ac */ /* 0x000e6c0008000800 */
[----:B------:R-:W2:Y:S01]  /*0030*/  S2UR UR5, SR_CTAID.Y ;  /* 0x00000000000579c3 */ /* 0x000ea20000002600 */
[----:B------:R-:W-:Y:S01]  /*0040*/  CS2R R14, SRZ ;  /* 0x00000000000e7805 */ /* 0x000fe2000001ff00 */
[----:B------:R-:W0:Y:S01]  /*0050*/  S2R R3, SR_TID.Y ;  /* 0x0000000000037919 */ /* 0x000e220000002200 */
[----:B------:R-:W0:Y:S01]  /*0060*/  LDCU UR4, c[0x0][0x360] ;  /* 0x00006c00ff0477ac */ /* 0x000e220008000800 */
[----:B------:R-:W-:-:S02]  /*0070*/  CS2R R12, SRZ ;  /* 0x00000000000c7805 */ /* 0x000fc4000001ff00 */
[----:B------:R-:W-:Y:S02]  /*0080*/  CS2R R10, SRZ ;  /* 0x00000000000a7805 */ /* 0x000fe4000001ff00 */
[----:B------:R-:W-:Y:S01]  /*0090*/  CS2R R8, SRZ ;  /* 0x0000000000087805 */ /* 0x000fe2000001ff00 */
[----:B------:R-:W3:Y:S01]  /*00a0*/  LDCU.64 UR10, c[0x0][0x358] ;  /* 0x00006b00ff0a77ac */ /* 0x000ee20008000a00 */
[----:B------:R-:W4:Y:S01]  /*00b0*/  S2UR UR6, SR_CTAID.X ;  /* 0x00000000000679c3 */ /* 0x000f220000002500 */
[----:B-1----:R-:W-:Y:S02]  /*00c0*/  UISETP.GE.AND UP0, UPT, UR7, 0x1, UPT ;  /* 0x000000010700788c */ /* 0x002fe4000bf06270 */
[----:B--2---:R-:W-:Y:S02]  /*00d0*/  USHF.L.U32 UR5, UR5, 0x6, URZ ;  /* 0x0000000605057899 */ /* 0x004fe400080006ff */
[----:B----4-:R-:W-:Y:S01]  /*00e0*/  USHF.L.U32 UR6, UR6, 0x6, URZ ;  /* 0x0000000606067899 */ /* 0x010fe200080006ff */
[----:B0-----:R-:W-:-:S05]  /*00f0*/  IMAD R0, R3, UR4, R0 ;  /* 0x0000000403007c24 */ /* 0x001fca000f8e0200 */
[--C-:B------:R-:W-:Y:S02]  /*0100*/  SHF.R.U32.HI R3, RZ, 0x5, R0.reuse ;  /* 0x00000005ff037819 */ /* 0x100fe40000011600 */
[----:B------:R-:W-:Y:S02]  /*0110*/  SHF.R.U32.HI R2, RZ, 0x7, R0 ;  /* 0x00000007ff027819 */ /* 0x000fe40000011600 */
[----:B------:R-:W-:Y:S01]  /*0120*/  LOP3.LUT R3, R3, 0x3, RZ, 0xc0, !PT ;  /* 0x0000000303037812 */ /* 0x000fe200078ec0ff */
[----:B---3--:R-:W-:Y:S06]  /*0130*/  BRA.U !UP0, `(.L_x_0) ;  /* 0x0000001508607547 */ /* 0x008fec000b800000 */
[----:B------:R-:W0:Y:S08]  /*0140*/  LDC R5, c[0x0][0x364] ;  /* 0x0000d900ff057b82 */ /* 0x000e300000000800 */
[----:B------:R-:W1:Y:S01]  /*0150*/  S2UR UR8, SR_CgaCtaId ;  /* 0x00000000000879c3 */ /* 0x000e620000008800 */
[----:B0-----:R-:W-:Y:S01]  /*0160*/  IMAD R5, R5, UR4, RZ ;  /* 0x0000000405057c24 */ /* 0x001fe2000f8e02ff */
[----:B------:R-:W-:-:S02]  /*0170*/  UMOV UR4, 0x400 ;  /* 0x0000040000047882 */ /* 0x000fc40000000000 */
[----:B------:R-:W-:Y:S01]  /*0180*/  UIADD3 UR7, UPT, UPT, UR4, 0x800, URZ ;  /* 0x0000080004077890 */ /* 0x000fe2000fffe0ff */
[----:B------:R-:W0:Y:S01]  /*0190*/  I2F.U32.RP R17, R5 ;  /* 0x0000000500117306 */ /* 0x000e220000209000 */
[--C-:B------:R-:W-:Y:S01]  /*01a0*/  IMAD.IADD R4, R0, 0x1, R5.reuse ;  /* 0x0000000100047824 */ /* 0x100fe200078e0205 */
[C---:B------:R-:W-:Y:S01]  /*01b0*/  ISETP.NE.U32.AND P2, PT, R5.reuse, RZ, PT ;  /* 0x000000ff0500720c */ /* 0x040fe20003f45070 */
[----:B------:R-:W-:Y:S01]  /*01c0*/  IMAD.MOV R19, RZ, RZ, -R5 ;  /* 0x000000ffff137224 */ /* 0x000fe200078e0a05 */
[----:B-1----:R-:W-:Y:S01]  /*01d0*/  ULEA UR4, UR8, UR4, 0x18 ;  /* 0x0000000408047291 */ /* 0x002fe2000f8ec0ff */
[----:B------:R-:W-:Y:S01]  /*01e0*/  IMAD.IADD R26, R5, 0x1, R4 ;  /* 0x00000001051a7824 */ /* 0x000fe200078e0204 */
[C---:B------:R-:W-:Y:S01]  /*01f0*/  ISETP.GE.U32.AND P0, PT, R4.reuse, 0x400, PT ;  /* 0x000004000400780c */ /* 0x040fe20003f06070 */
[----:B------:R-:W-:Y:S01]  /*0200*/  ULEA UR7, UR8, UR7, 0x18 ;  /* 0x0000000708077291 */ /* 0x000fe2000f8ec0ff */
[----:B------:R-:W-:Y:S02]  /*0210*/  VIMNMX.U32 R16, PT, PT, R4, 0x400, !PT ;  /* 0x0000040004107848 */ /* 0x000fe40007fe0000 */
[----:B------:R-:W-:-:S02]  /*0220*/  SEL R15, RZ, 0x1, P0 ;  /* 0x00000001ff0f7807 */ /* 0x000fc40000000000 */
[----:B------:R-:W-:Y:S02]  /*0230*/  SHF.R.U32.HI R25, RZ, 0x6, R4 ;  /* 0x00000006ff197819 */ /* 0x000fe40000011604 */
[----:B------:R-:W-:Y:S01]  /*0240*/  IADD3 R16, PT, PT, R16, -R4, -R15 ;  /* 0x8000000410107210 */ /* 0x000fe20007ffe80f */
[----:B0-----:R-:W0:Y:S01]  /*0250*/  MUFU.RCP R17, R17 ;  /* 0x0000001100117308 */ /* 0x001e220000001000 */
[----:B------:R-:W-:Y:S02]  /*0260*/  SHF.R.U32.HI R27, RZ, 0x6, R26 ;  /* 0x00000006ff1b7819 */ /* 0x000fe4000001161a */
[----:B------:R-:W-:Y:S02]  /*0270*/  LEA R28, R25, UR4, 0x7 ;  /* 0x00000004191c7c11 */ /* 0x000fe4000f8e38ff */
[----:B------:R-:W-:Y:S02]  /*0280*/  LEA R30, R27, UR4, 0x7 ;  /* 0x000000041b1e7c11 */ /* 0x000fe4000f8e38ff */
[----:B------:R-:W-:-:S02]  /*0290*/  LEA R18, R25, UR7, 0x7 ;  /* 0x0000000719127c11 */ /* 0x000fc4000f8e38ff */
[----:B------:R-:W-:Y:S01]  /*02a0*/  LEA R33, R2, UR4, 0x5 ;  /* 0x0000000402217c11 */ /* 0x000fe2000f8e28ff */
[----:B0-----:R-:W-:-:S04]  /*02b0*/  VIADD R6, R17, 0xffffffe ;  /* 0x0ffffffe11067836 */ /* 0x001fc80000000000 */
[----:B------:R0:W1:Y:S02]  /*02c0*/  F2I.FTZ.U32.TRUNC.NTZ R7, R6 ;  /* 0x0000000600077305 */ /* 0x000064000021f000 */
[----:B0-----:R-:W-:Y:S02]  /*02d0*/  IMAD.MOV.U32 R6, RZ, RZ, RZ ;  /* 0x000000ffff067224 */ /* 0x001fe400078e00ff */
[----:B-1----:R-:W-:-:S04]  /*02e0*/  IMAD R19, R19, R7, RZ ;  /* 0x0000000713137224 */ /* 0x002fc800078e02ff */
[----:B------:R-:W-:-:S06]  /*02f0*/  IMAD.HI.U32 R7, R7, R19, R6 ;  /* 0x0000001307077227 */ /* 0x000fcc00078e0006 */
[----:B------:R-:W-:-:S04]  /*0300*/  IMAD.HI.U32 R32, R7, R16, RZ ;  /* 0x0000001007207227 */ /* 0x000fc800078e00ff */
[----:B------:R-:W-:Y:S02]  /*0310*/  IMAD.MOV R6, RZ, RZ, -R32 ;  /* 0x000000ffff067224 */ /* 0x000fe400078e0a20 */
[----:B------:R-:W-:Y:S02]  /*0320*/  IMAD.SHL.U32 R7, R0, 0x2, RZ ;  /* 0x0000000200077824 */ /* 0x000fe400078e00ff */
[----:B------:R-:W-:Y:S01]  /*0330*/  IMAD R16, R5, R6, R16 ;  /* 0x0000000605107224 */ /* 0x000fe200078e0210 */
[----:B------:R-:W-:Y:S02]  /*0340*/  SHF.R.U32.HI R6, RZ, 0x6, R0 ;  /* 0x00000006ff067819 */ /* 0x000fe40000011600 */
[----:B------:R-:W-:Y:S02]  /*0350*/  LOP3.LUT R24, R7, 0x7e, RZ, 0xc0, !PT ;  /* 0x0000007e07187812 */ /* 0x000fe400078ec0ff */
[----:B------:R-:W-:Y:S02]  /*0360*/  ISETP.GE.U32.AND P0, PT, R16, R5, PT ;  /* 0x000000051000720c */ /* 0x000fe40003f06070 */
[C---:B------:R-:W-:Y:S01]  /*0370*/  LEA R7, R6.reuse, UR4, 0x7 ;  /* 0x0000000406077c11 */ /* 0x040fe2000f8e38ff */
[----:B------:R-:W-:Y:S01]  /*0380*/  UMOV UR4, URZ ;  /* 0x000000ff00047c82 */ /* 0x000fe20008000000 */
[----:B------:R-:W-:-:S03]  /*0390*/  LEA R17, R6, UR7, 0x7 ;  /* 0x0000000706117c11 */ /* 0x000fc6000f8e38ff */
[----:B------:R-:W-:Y:S02]  /*03a0*/  IMAD.IADD R7, R7, 0x1, R24 ;  /* 0x0000000107077824 */ /* 0x000fe400078e0218 */
[----:B------:R-:W-:-:S04]  /*03b0*/  IMAD.IADD R24, R24, 0x1, R17 ;  /* 0x0000000118187824 */ /* 0x000fc800078e0211 */
[----:B------:R-:W-:Y:S02]  /*03c0*/  @P0 IMAD.IADD R16, R16, 0x1, -R5 ;  /* 0x0000000110100824 */ /* 0x000fe400078e0a05 */
[----:B------:R-:W-:-:S03]  /*03d0*/  @P0 VIADD R32, R32, 0x1 ;  /* 0x0000000120200836 */ /* 0x000fc60000000000 */
[----:B------:R-:W-:Y:S01]  /*03e0*/  ISETP.GE.U32.AND P1, PT, R16, R5, PT ;  /* 0x000000051000720c */ /* 0x000fe20003f26070 */
[----:B------:R-:W-:-:S05]  /*03f0*/  IMAD.SHL.U32 R16, R4, 0x2, RZ ;  /* 0x0000000204107824 */ /* 0x000fca00078e00ff */
[----:B------:R-:W-:Y:S01]  /*0400*/  LOP3.LUT R29, R16, 0x7e, RZ, 0xc0, !PT ;  /* 0x0000007e101d7812 */ /* 0x000fe200078ec0ff */
[----:B------:R-:W-:-:S04]  /*0410*/  IMAD.SHL.U32 R16, R26, 0x2, RZ ;  /* 0x000000021a107824 */ /* 0x000fc800078e00ff */
[----:B------:R-:W-:Y:S01]  /*0420*/  IMAD.IADD R28, R28, 0x1, R29 ;  /* 0x000000011c1c7824 */ /* 0x000fe200078e021d */
[----:B------:R-:W-:Y:S01]  /*0430*/  LOP3.LUT R31, R16, 0x7e, RZ, 0xc0, !PT ;  /* 0x0000007e101f7812 */ /* 0x000fe200078ec0ff */
[----:B------:R-:W-:Y:S01]  /*0440*/  @P1 VIADD R32, R32, 0x1 ;  /* 0x0000000120201836 */ /* 0x000fe20000000000 */
[----:B------:R-:W-:Y:S01]  /*0450*/  @!P2 LOP3.LUT R32, RZ, R5, RZ, 0x33, !PT ;  /* 0x00000005ff20a212 */ /* 0x000fe200078e33ff */
[----:B------:R-:W-:Y:S01]  /*0460*/  IMAD.IADD R29, R29, 0x1, R18 ;  /* 0x000000011d1d7824 */ /* 0x000fe200078e0212 */
[----:B------:R-:W-:Y:S01]  /*0470*/  LEA R16, R27, UR7, 0x7 ;  /* 0x000000071b107c11 */ /* 0x000fe2000f8e38ff */
[----:B------:R-:W-:Y:S02]  /*0480*/  IMAD.IADD R30, R30, 0x1, R31 ;  /* 0x000000011e1e7824 */ /* 0x000fe400078e021f */
[----:B------:R-:W-:Y:S02]  /*0490*/  IMAD.IADD R32, R15, 0x1, R32 ;  /* 0x000000010f207824 */ /* 0x000fe400078e0220 */
[----:B------:R-:W-:-:S02]  /*04a0*/  IMAD.IADD R31, R31, 0x1, R16 ;  /* 0x000000011f1f7824 */ /* 0x000fc400078e0210 */
[----:B------:R-:W-:-:S07]  /*04b0*/  IMAD.MOV.U32 R15, RZ, RZ, RZ ;  /* 0x000000ffff0f7224 */ /* 0x000fce00078e00ff */
.L_x_23:
[----:B------:R-:W-:Y:S01]  /*04c0*/  ISETP.GT.U32.AND P0, PT, R0, 0x3ff, PT ;  /* 0x000003ff0000780c */ /* 0x000fe20003f04070 */
[----:B------:R-:W0:Y:S01]  /*04d0*/  LDCU UR14, c[0x0][0x3a0] ;  /* 0x00007400ff0e77ac */ /* 0x000e220008000800 */
[----:B------:R-:W-:Y:S01]  /*04e0*/  BSSY.RECONVERGENT B0, `(.L_x_1) ;  /* 0x0000104000007945 */ /* 0x000fe20003800200 */
[----:B------:R-:W1:Y:S01]  /*04f0*/  LDCU UR12, c[0x0][0x3a0] ;  /* 0x00007400ff0c77ac */ /* 0x000e620008000800 */
[----:B------:R-:W2:Y:S01]  /*0500*/  LDCU UR9, c[0x0][0x398] ;  /* 0x00007300ff0977ac */ /* 0x000ea20008000800 */
[----:B------:R-:W3:Y:S08]  /*0510*/  LDCU UR13, c[0x0][0x39c] ;  /* 0x00007380ff0d77ac */ /* 0x000ef00008000800 */
[----:B------:R-:W-:Y:S05]  /*0520*/  @P0 BRA `(.L_x_2) ;  /* 0x0000000c00fc0947 */ /* 0x000fea0003800000 */
[----:B------:R-:W-:Y:S01]  /*0530*/  LOP3.LUT R20, R32, 0x3, RZ, 0xc0, !PT ;  /* 0x0000000320147812 */ /* 0x000fe200078ec0ff */
[----:B------:R-:W-:Y:S01]  /*0540*/  BSSY.RECONVERGENT B1, `(.L_x_3) ;  /* 0x0000037000017945 */ /* 0x000fe20003800200 */
[----:B------:R-:W-:Y:S02]  /*0550*/  IMAD.MOV.U32 R34, RZ, RZ, R0 ;  /* 0x000000ffff227224 */ /* 0x000fe400078e0000 */
[----:B------:R-:W-:-:S13]  /*0560*/  ISETP.NE.AND P0, PT, R20, 0x3, PT ;  /* 0x000000031400780c */ /* 0x000fda0003f05270 */
[----:B------:R-:W-:Y:S05]  /*0570*/  @!P0 BRA `(.L_x_4) ;  /* 0x0000000000cc8947 */ /* 0x000fea0003800000 */
[----:B------:R-:W4:Y:S01]  /*0580*/  LDC R19, c[0x0][0x398] ;  /* 0x0000e600ff137b82 */ /* 0x000f220000000800 */
[----:B------:R-:W-:Y:S01]  /*0590*/  LOP3.LUT R16, R0, 0x3f, RZ, 0xc0, !PT ;  /* 0x0000003f00107812 */ /* 0x000fe200078ec0ff */
[----:B------:R-:W-:Y:S01]  /*05a0*/  VIADD R21, R6, UR4 ;  /* 0x0000000406157c36 */ /* 0x000fe20008000000 */
[----:B------:R-:W-:Y:S03]  /*05b0*/  BSSY.RECONVERGENT B2, `(.L_x_5) ;  /* 0x000000b000027945 */ /* 0x000fe60003800200 */
[----:B------:R-:W-:Y:S02]  /*05c0*/  VIADD R22, R16, UR5 ;  /* 0x0000000510167c36 */ /* 0x000fe40008000000 */
[----:B------:R-:W5:Y:S03]  /*05d0*/  LDC R18, c[0x0][0x3a0] ;  /* 0x0000e800ff127b82 */ /* 0x000f660000000800 */
[----:B----4-:R-:W-:-:S04]  /*05e0*/  ISETP.GE.AND P0, PT, R22, R19, PT ;  /* 0x000000131600720c */ /* 0x010fc80003f06270 */
[----:B-----5:R-:W-:-:S13]  /*05f0*/  ISETP.LT.AND P0, PT, R21, R18, !P0 ;  /* 0x000000121500720c */ /* 0x020fda0004701270 */
[----:B------:R-:W-:Y:S01]  /*0600*/  @!P0 PRMT R16, RZ, 0x7610, R16 ;  /* 0x00007610ff108816 */ /* 0x000fe20000000010 */
[----:B------:R-:W-:Y:S06]  /*0610*/  @!P0 BRA `(.L_x_6) ;  /* 0x0000000000108947 */ /* 0x000fec0003800000 */
[----:B------:R-:W4:Y:S01]  /*0620*/  LDC.64 R16, c[0x0][0x380] ;  /* 0x0000e000ff107b82 */ /* 0x000f220000000a00 */
[----:B------:R-:W-:-:S04]  /*0630*/  IMAD R21, R22, R18, R21 ;  /* 0x0000001216157224 */ /* 0x000fc800078e0215 */
[----:B----4-:R-:W-:-:S06]  /*0640*/  IMAD.WIDE R16, R21, 0x2, R16 ;  /* 0x0000000215107825 */ /* 0x010fcc00078e0210 */
[----:B------:R4:W5:Y:S02]  /*0650*/  LDG.E.U16 R16, desc[UR10][R16.64] ;  /* 0x0000000a10107981 */ /* 0x000964000c1e1500 */
.L_x_6:
[----:B0123--:R-:W-:Y:S05]  /*0660*/  BSYNC.RECONVERGENT B2 ;  /* 0x0000000000027941 */ /* 0x00ffea0003800200 */
.L_x_5:
[----:B-----5:R0:W-:Y:S01]  /*0670*/  STS.U16 [R7], R16 ;  /* 0x0000001007007388 */ /* 0x0201e20000000400 */
[----:B------:R-:W-:Y:S01]  /*0680*/  ISETP.NE.AND P0, PT, R20, RZ, PT ;  /* 0x000000ff1400720c */ /* 0x000fe20003f05270 */
[----:B------:R-:W-:-:S12]  /*0690*/  IMAD.MOV.U32 R34, RZ, RZ, R4 ;  /* 0x000000ffff227224 */ /* 0x000fd800078e0004 */
[----:B0-----:R-:W-:Y:S05]  /*06a0*/  @!P0 BRA `(.L_x_4) ;  /* 0x0000000000808947 */ /* 0x001fea0003800000 */
[----:B------:R-:W-:Y:S01]  /*06b0*/  LOP3.LUT R16, R4, 0x3f, RZ, 0xc0, !PT ;  /* 0x0000003f04107812 */ /* 0x000fe200078ec0ff */
[----:B------:R-:W-:Y:S01]  /*06c0*/  VIADD R21, R25, UR4 ;  /* 0x0000000419157c36 */ /* 0x000fe20008000000 */
[----:B------:R-:W-:Y:S03]  /*06d0*/  BSSY.RECONVERGENT B2, `(.L_x_7) ;  /* 0x000000a000027945 */ /* 0x000fe60003800200 */
[----:B------:R-:W-:-:S05]  /*06e0*/  VIADD R22, R16, UR5 ;  /* 0x0000000510167c36 */ /* 0x000fca0008000000 */
[----:B------:R-:W-:-:S04]  /*06f0*/  ISETP.GE.AND P0, PT, R22, R19, PT ;  /* 0x000000131600720c */ /* 0x000fc80003f06270 */
[----:B------:R-:W-:-:S13]  /*0700*/  ISETP.LT.AND P0, PT, R21, R18, !P0 ;  /* 0x000000121500720c */ /* 0x000fda0004701270 */
[----:B----4-:R-:W-:Y:S01]  /*0710*/  @!P0 PRMT R17, RZ, 0x7610, R17 ;  /* 0x00007610ff118816 */ /* 0x010fe20000000011 */
[----:B------:R-:W-:Y:S06]  /*0720*/  @!P0 BRA `(.L_x_8) ;  /* 0x0000000000108947 */ /* 0x000fec0003800000 */
[----:B------:R-:W0:Y:S01]  /*0730*/  LDC.64 R16, c[0x0][0x380] ;  /* 0x0000e000ff107b82 */ /* 0x000e220000000a00 */
[----:B------:R-:W-:-:S04]  /*0740*/  IMAD R21, R22, R18, R21 ;  /* 0x0000001216157224 */ /* 0x000fc800078e0215 */
[----:B0-----:R-:W-:-:S06]  /*0750*/  IMAD.WIDE R16, R21, 0x2, R16 ;  /* 0x0000000215107825 */ /* 0x001fcc00078e0210 */
[----:B------:R0:W5:Y:S02]  /*0760*/  LDG.E.U16 R17, desc[UR10][R16.64] ;  /* 0x0000000a10117981 */ /* 0x000164000c1e1500 */
.L_x_8:
[----:B------:R-:W-:Y:S05]  /*0770*/  BSYNC.RECONVERGENT B2 ;  /* 0x0000000000027941 */ /* 0x000fea0003800200 */
.L_x_7:
[----:B-----5:R1:W-:Y:S01]  /*0780*/  STS.U16 [R28], R17 ;  /* 0x000000111c007388 */ /* 0x0203e20000000400 */
[----:B------:R-:W-:Y:S01]  /*0790*/  ISETP.NE.AND P0, PT, R20, 0x1, PT ;  /* 0x000000011400780c */ /* 0x000fe20003f05270 */
[----:B------:R-:W-:-:S12]  /*07a0*/  IMAD.MOV.U32 R34, RZ, RZ, R26 ;  /* 0x000000ffff227224 */ /* 0x000fd800078e001a */
[----:B-1----:R-:W-:Y:S05]  /*07b0*/  @!P0 BRA `(.L_x_4) ;  /* 0x00000000003c8947 */ /* 0x002fea0003800000 */
[----:B0-----:R-:W-:Y:S01]  /*07c0*/  LOP3.LUT R16, R26, 0x3f, RZ, 0xc0, !PT ;  /* 0x0000003f1a107812 */ /* 0x001fe200078ec0ff */
[----:B------:R-:W-:Y:S01]  /*07d0*/  VIADD R21, R27, UR4 ;  /* 0x000000041b157c36 */ /* 0x000fe20008000000 */
[----:B------:R-:W-:Y:S03]  /*07e0*/  BSSY.RECONVERGENT B2, `(.L_x_9) ;  /* 0x000000a000027945 */ /* 0x000fe60003800200 */
[----:B------:R-:W-:-:S05]  /*07f0*/  VIADD R20, R16, UR5 ;  /* 0x0000000510147c36 */ /* 0x000fca0008000000 */
[----:B------:R-:W-:-:S04]  /*0800*/  ISETP.GE.AND P0, PT, R20, R19, PT ;  /* 0x000000131400720c */ /* 0x000fc80003f06270 */
[----:B------:R-:W-:-:S13]  /*0810*/  ISETP.LT.AND P0, PT, R21, R18, !P0 ;  /* 0x000000121500720c */ /* 0x000fda0004701270 */
[----:B------:R-:W-:Y:S01]  /*0820*/  @!P0 PRMT R17, RZ, 0x7610, R17 ;  /* 0x00007610ff118816 */ /* 0x000fe20000000011 */
[----:B------:R-:W-:Y:S06]  /*0830*/  @!P0 BRA `(.L_x_10) ;  /* 0x0000000000108947 */ /* 0x000fec0003800000 */
[----:B------:R-:W0:Y:S01]  /*0840*/  LDC.64 R16, c[0x0][0x380] ;  /* 0x0000e000ff107b82 */ /* 0x000e220000000a00 */
[----:B------:R-:W-:-:S04]  /*0850*/  IMAD R19, R20, R18, R21 ;  /* 0x0000001214137224 */ /* 0x000fc800078e0215 */
[----:B0-----:R-:W-:-:S06]  /*0860*/  IMAD.WIDE R16, R19, 0x2, R16 ;  /* 0x0000000213107825 */ /* 0x001fcc00078e0210 */
[----:B------:R0:W5:Y:S02]  /*0870*/  LDG.E.U16 R17, desc[UR10][R16.64] ;  /* 0x0000000a10117981 */ /* 0x000164000c1e1500 */
.L_x_10:
[----:B------:R-:W-:Y:S05]  /*0880*/  BSYNC.RECONVERGENT B2 ;  /* 0x0000000000027941 */ /* 0x000fea0003800200 */
.L_x_9:
[----:B-----5:R1:W-:Y:S01]  /*0890*/  STS.U16 [R30], R17 ;  /* 0x000000111e007388 */ /* 0x0203e20000000400 */
[----:B------:R-:W-:-:S07]  /*08a0*/  IMAD.IADD R34, R5, 0x1, R26 ;  /* 0x0000000105227824 */ /* 0x000fce00078e021a */
.L_x_4:
[----:B0123--:R-:W-:Y:S05]  /*08b0*/  BSYNC.RECONVERGENT B1 ;  /* 0x0000000000017941 */ /* 0x00ffea0003800200 */
.L_x_3:
[----:B------:R-:W-:Y:S01]  /*08c0*/  ISETP.GE.U32.AND P0, PT, R32, 0x3, PT ;  /* 0x000000032000780c */ /* 0x000fe20003f06070 */
[----:B------:R-:W-:-:S12]  /*08d0*/  BSSY.RECONVERGENT B1, `(.L_x_11) ;  /* 0x0000047000017945 */ /* 0x000fd80003800200 */
[----:B------:R-:W-:Y:S05]  /*08e0*/  @!P0 BRA `(.L_x_12) ;  /* 0x0000000400148947 */ /* 0x000fea0003800000 */
[C-C-:B------:R-:W-:Y:S02]  /*08f0*/  IMAD R22, R5.reuse, 0x2, R34.reuse ;  /* 0x0000000205167824 */ /* 0x140fe400078e0222 */
[C-C-:B------:R-:W-:Y:S02]  /*0900*/  IMAD R20, R5.reuse, 0x3, R34.reuse ;  /* 0x0000000305147824 */ /* 0x140fe400078e0222 */
[----:B------:R-:W-:-:S07]  /*0910*/  IMAD.IADD R18, R5, 0x1, R34 ;  /* 0x0000000105127824 */ /* 0x000fce00078e0222 */
.L_x_13:
[----:B------:R-:W-:Y:S02]  /*0920*/  LOP3.LUT R19, R34, 0x3f, RZ, 0xc0, !PT ;  /* 0x0000003f22137812 */ /* 0x000fe400078ec0ff */
[----:B------:R-:W-:-:S03]  /*0930*/  SHF.R.U32.HI R21, RZ, 0x6, R34 ;  /* 0x00000006ff157819 */ /* 0x000fc60000011622 */
[----:B------:R-:W-:Y:S02]  /*0940*/  VIADD R16, R19, UR5 ;  /* 0x0000000513107c36 */ /* 0x000fe40008000000 */
[----:B------:R-:W-:-:S03]  /*0950*/  VIADD R23, R21, UR4 ;  /* 0x0000000415177c36 */ /* 0x000fc60008000000 */
[----:B------:R-:W-:-:S04]  /*0960*/  ISETP.GE.AND P0, PT, R16, UR9, PT ;  /* 0x0000000910007c0c */ /* 0x000fc8000bf06270 */
[----:B------:R-:W-:-:S13]  /*0970*/  ISETP.GE.OR P0, PT, R23, UR12, P0 ;  /* 0x0000000c17007c0c */ /* 0x000fda0008706670 */
[----:B------:R-:W-:Y:S02]  /*0980*/  @!P0 IMAD R23, R16, UR12, R23 ;  /* 0x0000000c10178c24 */ /* 0x000fe4000f8e0217 */
[----:B0---4-:R-:W0:Y:S02]  /*0990*/  @!P0 LDC.64 R16, c[0x0][0x380] ;  /* 0x0000e000ff108b82 */ /* 0x011e240000000a00 */
[----:B0-----:R-:W-:-:S05]  /*09a0*/  @!P0 IMAD.WIDE R16, R23, 0x2, R16 ;  /* 0x0000000217108825 */ /* 0x001fca00078e0210 */
[----:B------:R-:W2:Y:S01]  /*09b0*/  @!P0 LDG.E.U16 R23, desc[UR10][R16.64] ;  /* 0x0000000a10178981 */ /* 0x000ea2000c1e1500 */
[----:B------:R-:W0:Y:S01]  /*09c0*/  S2UR UR8, SR_CgaCtaId ;  /* 0x00000000000879c3 */ /* 0x000e220000008800 */
[----:B------:R-:W-:Y:S02]  /*09d0*/  UMOV UR7, 0x400 ;  /* 0x0000040000077882 */ /* 0x000fe40000000000 */
[----:B0-----:R-:W-:-:S06]  /*09e0*/  ULEA UR7, UR8, UR7, 0x18 ;  /* 0x0000000708077291 */ /* 0x001fcc000f8ec0ff */
[----:B------:R-:W-:Y:S02]  /*09f0*/  LEA R36, R21, UR7, 0x7 ;  /* 0x0000000715247c11 */ /* 0x000fe4000f8e38ff */
[----:B------:R-:W-:-:S03]  /*0a00*/  SHF.R.U32.HI R21, RZ, 0x6, R18 ;  /* 0x00000006ff157819 */ /* 0x000fc60000011612 */
[----:B------:R-:W-:Y:S01]  /*0a10*/  IMAD R36, R19, 0x2, R36 ;  /* 0x0000000213247824 */ /* 0x000fe200078e0224 */
[----:B------:R-:W-:Y:S01]  /*0a20*/  LOP3.LUT R19, R18, 0x3f, RZ, 0xc0, !PT ;  /* 0x0000003f12137812 */ /* 0x000fe200078ec0ff */
[----:B------:R-:W-:-:S04]  /*0a30*/  VIADD R35, R21, UR4 ;  /* 0x0000000415237c36 */ /* 0x000fc80008000000 */
[----:B------:R-:W-:Y:S01]  /*0a40*/  VIADD R37, R19, UR5 ;  /* 0x0000000513257c36 */ /* 0x000fe20008000000 */
[----:B------:R-:W-:-:S04]  /*0a50*/  @P0 PRMT R23, RZ, 0x7610, R23 ;  /* 0x00007610ff170816 */ /* 0x000fc80000000017 */
[----:B------:R-:W-:Y:S01]  /*0a60*/  ISETP.GE.AND P0, PT, R37, UR9, PT ;  /* 0x0000000925007c0c */ /* 0x000fe2000bf06270 */
[----:B--2---:R0:W-:Y:S03]  /*0a70*/  STS.U16 [R36], R23 ;  /* 0x0000001724007388 */ /* 0x0041e60000000400 */
[----:B------:R-:W-:-:S13]  /*0a80*/  ISETP.LT.AND P0, PT, R35, UR12, !P0 ;  /* 0x0000000c23007c0c */ /* 0x000fda000c701270 */
[----:B------:R-:W1:Y:S01]  /*0a90*/  @P0 LDC.64 R16, c[0x0][0x380] ;  /* 0x0000e000ff100b82 */ /* 0x000e620000000a00 */
[----:B------:R-:W-:-:S04]  /*0aa0*/  @P0 IMAD R35, R37, UR12, R35 ;  /* 0x0000000c25230c24 */ /* 0x000fc8000f8e0223 */
[----:B-1----:R-:W-:Y:S01]  /*0ab0*/  @P0 IMAD.WIDE R16, R35, 0x2, R16 ;  /* 0x0000000223100825 */ /* 0x002fe200078e0210 */
[----:B------:R-:W-:-:S06]  /*0ac0*/  @!P0 PRMT R35, RZ, 0x7610, R35 ;  /* 0x00007610ff238816 */ /* 0x000fcc0000000023 */
[----:B------:R1:W2:Y:S01]  /*0ad0*/  @P0 LDG.E.U16 R35, desc[UR10][R16.64] ;  /* 0x0000000a10230981 */ /* 0x0002a2000c1e1500 */
[----:B0-----:R-:W-:Y:S02]  /*0ae0*/  LEA R36, R21, UR7, 0x7 ;  /* 0x0000000715247c11 */ /* 0x001fe4000f8e38ff */
[----:B------:R-:W-:-:S03]  /*0af0*/  SHF.R.U32.HI R21, RZ, 0x6, R22 ;  /* 0x00000006ff157819 */ /* 0x000fc60000011616 */
[----:B------:R-:W-:Y:S01]  /*0b00*/  IMAD R36, R19, 0x2, R36 ;  /* 0x0000000213247824 */ /* 0x000fe200078e0224 */
[----:B------:R-:W-:Y:S01]  /*0b10*/  LOP3.LUT R19, R22, 0x3f, RZ, 0xc0, !PT ;  /* 0x0000003f16137812 */ /* 0x000fe200078ec0ff */
[----:B------:R-:W-:-:S04]  /*0b20*/  VIADD R23, R21, UR4 ;  /* 0x0000000415177c36 */ /* 0x000fc80008000000 */
[----:B------:R-:W-:-:S05]  /*0b30*/  VIADD R37, R19, UR5 ;  /* 0x0000000513257c36 */ /* 0x000fca0008000000 */
[----:B------:R-:W-:-:S04]  /*0b40*/  ISETP.GE.AND P0, PT, R37, UR9, PT ;  /* 0x0000000925007c0c */ /* 0x000fc8000bf06270 */
[----:B------:R-:W-:-:S13]  /*0b50*/  ISETP.LT.AND P0, PT, R23, UR12, !P0 ;  /* 0x0000000c17007c0c */ /* 0x000fda000c701270 */
[----:B-1----:R-:W0:Y:S01]  /*0b60*/  @P0 LDC.64 R16, c[0x0][0x380] ;  /* 0x0000e000ff100b82 */ /* 0x002e220000000a00 */
[----:B------:R-:W-:-:S04]  /*0b70*/  @P0 IMAD R23, R37, UR12, R23 ;  /* 0x0000000c25170c24 */ /* 0x000fc8000f8e0217 */
[----:B0-----:R-:W-:Y:S01]  /*0b80*/  @P0 IMAD.WIDE R16, R23, 0x2, R16 ;  /* 0x0000000217100825 */ /* 0x001fe200078e0210 */
[----:B------:R-:W-:-:S06]  /*0b90*/  @!P0 PRMT R23, RZ, 0x7610, R23 ;  /* 0x00007610ff178816 */ /* 0x000fcc0000000017 */
[----:B------:R0:W3:Y:S04]  /*0ba0*/  @P0 LDG.E.U16 R23, desc[UR10][R16.64] ;  /* 0x0000000a10170981 */ /* 0x0000e8000c1e1500 */
[----:B--2---:R1:W-:Y:S02]  /*0bb0*/  STS.U16 [R36], R35 ;  /* 0x0000002324007388 */ /* 0x0043e40000000400 */
[----:B-1----:R-:W-:-:S05]  /*0bc0*/  LEA R36, R21, UR7, 0x7 ;  /* 0x0000000715247c11 */ /* 0x002fca000f8e38ff */
[----:B------:R-:W-:Y:S01]  /*0bd0*/  IMAD R36, R19, 0x2, R36 ;  /* 0x0000000213247824 */ /* 0x000fe200078e0224 */
[----:B------:R-:W-:Y:S02]  /*0be0*/  LOP3.LUT R19, R20, 0x3f, RZ, 0xc0, !PT ;  /* 0x0000003f14137812 */ /* 0x000fe400078ec0ff */
[----:B------:R-:W-:-:S03]  /*0bf0*/  SHF.R.U32.HI R21, RZ, 0x6, R20 ;  /* 0x00000006ff157819 */ /* 0x000fc60000011614 */
[----:B------:R-:W-:Y:S02]  /*0c00*/  VIADD R37, R19, UR5 ;  /* 0x0000000513257c36 */ /* 0x000fe40008000000 */
[----:B------:R-:W-:-:S03]  /*0c10*/  VIADD R35, R21, UR4 ;  /* 0x0000000415237c36 */ /* 0x000fc60008000000 */
[----:B------:R-:W-:-:S04]  /*0c20*/  ISETP.GE.AND P0, PT, R37, UR9, PT ;  /* 0x0000000925007c0c */ /* 0x000fc8000bf06270 */
[----:B------:R-:W-:-:S13]  /*0c30*/  ISETP.LT.AND P0, PT, R35, UR12, !P0 ;  /* 0x0000000c23007c0c */ /* 0x000fda000c701270 */
[----:B0-----:R-:W0:Y:S01]  /*0c40*/  @P0 LDC.64 R16, c[0x0][0x380] ;  /* 0x0000e000ff100b82 */ /* 0x001e220000000a00 */
[----:B------:R-:W-:-:S04]  /*0c50*/  @P0 IMAD R35, R37, UR12, R35 ;  /* 0x0000000c25230c24 */ /* 0x000fc8000f8e0223 */
[----:B0-----:R-:W-:Y:S01]  /*0c60*/  @P0 IMAD.WIDE R16, R35, 0x2, R16 ;  /* 0x0000000223100825 */ /* 0x001fe200078e0210 */
[----:B------:R-:W-:-:S06]  /*0c70*/  @!P0 PRMT R35, RZ, 0x7610, R35 ;  /* 0x00007610ff238816 */ /* 0x000fcc0000000023 */
[----:B------:R-:W2:Y:S04]  /*0c80*/  @P0 LDG.E.U16 R35, desc[UR10][R16.64] ;  /* 0x0000000a10230981 */ /* 0x000ea8000c1e1500 */
[----:B---3--:R0:W-:Y:S01]  /*0c90*/  STS.U16 [R36], R23 ;  /* 0x0000001724007388 */ /* 0x0081e20000000400 */
[----:B------:R-:W-:Y:S02]  /*0ca0*/  IADD3 R34, PT, PT, R5, R34, R5 ;  /* 0x0000002205227210 */ /* 0x000fe40007ffe005 */
[----:B0-----:R-:W-:-:S05]  /*0cb0*/  LEA R36, R21, UR7, 0x7 ;  /* 0x0000000715247c11 */ /* 0x001fca000f8e38ff */
[----:B------:R-:W-:Y:S01]  /*0cc0*/  IMAD R36, R19, 0x2, R36 ;  /* 0x0000000213247824 */ /* 0x000fe200078e0224 */
[----:B------:R-:W-:-:S04]  /*0cd0*/  IADD3 R34, PT, PT, R5, R34, R5 ;  /* 0x0000002205227210 */ /* 0x000fc80007ffe005 */
[----:B------:R-:W-:Y:S01]  /*0ce0*/  ISETP.GE.U32.AND P0, PT, R34, 0x400, PT ;  /* 0x000004002200780c */ /* 0x000fe20003f06070 */
[C---:B------:R-:W-:Y:S02]  /*0cf0*/  IMAD R18, R5.reuse, 0x4, R18 ;  /* 0x0000000405127824 */ /* 0x040fe400078e0212 */
[C---:B------:R-:W-:Y:S02]  /*0d00*/  IMAD R22, R5.reuse, 0x4, R22 ;  /* 0x0000000405167824 */ /* 0x040fe400078e0216 */
[----:B------:R-:W-:Y:S01]  /*0d10*/  IMAD R20, R5, 0x4, R20 ;  /* 0x0000000405147824 */ /* 0x000fe200078e0214 */
[----:B--2---:R0:W-:Y:S07]  /*0d20*/  STS.U16 [R36], R35 ;  /* 0x0000002324007388 */ /* 0x0041ee0000000400 */
[----:B------:R-:W-:Y:S05]  /*0d30*/  @!P0 BRA `(.L_x_13) ;  /* 0xfffffff800f88947 */ /* 0x000fea000383ffff */
.L_x_12:
[----:B------:R-:W-:Y:S05]  /*0d40*/  BSYNC.RECONVERGENT B1 ;  /* 0x0000000000017941 */ /* 0x000fea0003800200 */
.L_x_11:
[----:B------:R-:W-:Y:S01]  /*0d50*/  LOP3.LUT R21, R32, 0x3, RZ, 0xc0, !PT ;  /* 0x0000000320157812 */ /* 0x000fe200078ec0ff */
[----:B------:R-:W-:Y:S01]  /*0d60*/  BSSY.RECONVERGENT B1, `(.L_x_14) ;  /* 0x0000037000017945 */ /* 0x000fe20003800200 */
[----:B------:R-:W-:Y:S02]  /*0d70*/  IMAD.MOV.U32 R20, RZ, RZ, R0 ;  /* 0x000000ffff147224 */ /* 0x000fe400078e0000 */
[----:B------:R-:W-:-:S13]  /*0d80*/  ISETP.NE.AND P0, PT, R21, 0x3, PT ;  /* 0x000000031500780c */ /* 0x000fda0003f05270 */
[----:B------:R-:W-:Y:S05]  /*0d90*/  @!P0 BRA `(.L_x_15) ;  /* 0x0000000000cc8947 */ /* 0x000fea0003800000 */
[----:B------:R-:W1:Y:S01]  /*0da0*/  LDC R18, c[0x0][0x39c] ;  /* 0x0000e700ff127b82 */ /* 0x000e620000000800 */
[----:B------:R-:W-:Y:S01]  /*0db0*/  LOP3.LUT R16, R0, 0x3f, RZ, 0xc0, !PT ;  /* 0x0000003f00107812 */ /* 0x000fe200078ec0ff */
[----:B------:R-:W-:Y:S01]  /*0dc0*/  VIADD R23, R6, UR4 ;  /* 0x0000000406177c36 */ /* 0x000fe20008000000 */
[----:B------:R-:W-:Y:S03]  /*0dd0*/  BSSY.RECONVERGENT B2, `(.L_x_16) ;  /* 0x000000b000027945 */ /* 0x000fe60003800200 */
[----:B0-----:R-:W-:Y:S02]  /*0de0*/  VIADD R35, R16, UR6 ;  /* 0x0000000610237c36 */ /* 0x001fe40008000000 */
[----:B------:R-:W0:Y:S03]  /*0df0*/  LDC R19, c[0x0][0x3a0] ;  /* 0x0000e800ff137b82 */ /* 0x000e260000000800 */
[----:B-1----:R-:W-:-:S04]  /*0e00*/  ISETP.GE.AND P0, PT, R35, R18, PT ;  /* 0x000000122300720c */ /* 0x002fc80003f06270 */
[----:B0-----:R-:W-:-:S13]  /*0e10*/  ISETP.LT.AND P0, PT, R23, R19, !P0 ;  /* 0x000000131700720c */ /* 0x001fda0004701270 */
[----:B----4-:R-:W-:Y:S01]  /*0e20*/  @!P0 PRMT R17, RZ, 0x7610, R17 ;  /* 0x00007610ff118816 */ /* 0x010fe20000000011 */
[----:B------:R-:W-:Y:S06]  /*0e30*/  @!P0 BRA `(.L_x_17) ;  /* 0x0000000000108947 */ /* 0x000fec0003800000 */
[----:B------:R-:W0:Y:S01]  /*0e40*/  LDC.64 R16, c[0x0][0x388] ;  /* 0x0000e200ff107b82 */ /* 0x000e220000000a00 */
[----:B------:R-:W-:-:S04]  /*0e50*/  IMAD R23, R23, R18, R35 ;  /* 0x0000001217177224 */ /* 0x000fc800078e0223 */
[----:B0-----:R-:W-:-:S06]  /*0e60*/  IMAD.WIDE R16, R23, 0x2, R16 ;  /* 0x0000000217107825 */ /* 0x001fcc00078e0210 */
[----:B------:R0:W5:Y:S02]  /*0e70*/  LDG.E.U16 R17, desc[UR10][R16.64] ;  /* 0x0000000a10117981 */ /* 0x000164000c1e1500 */
.L_x_17:
[----:B------:R-:W-:Y:S05]  /*0e80*/  BSYNC.RECONVERGENT B2 ;  /* 0x0000000000027941 */ /* 0x000fea0003800200 */
.L_x_16:
[----:B-----5:R1:W-:Y:S01]  /*0e90*/  STS.U16 [R24], R17 ;  /* 0x0000001118007388 */ /* 0x0203e20000000400 */
[----:B------:R-:W-:Y:S01]  /*0ea0*/  ISETP.NE.AND P0, PT, R21, RZ, PT ;  /* 0x000000ff1500720c */ /* 0x000fe20003f05270 */
        /* <DEDUP_REMOVED lines=14> */
.L_x_19:
[----:B------:R-:W-:Y:S05]  /*0f90*/  BSYNC.RECONVERGENT B2 ;  /* 0x0000000000027941 */ /* 0x000fea0003800200 */
.L_x_18:
[----:B-----5:R1:W-:Y:S01]  /*0fa0*/  STS.U16 [R29], R16 ;  /* 0x000000101d007388 */ /* 0x0203e20000000400 */
[----:B------:R-:W-:Y:S01]  /*0fb0*/  ISETP.NE.AND P0, PT, R21, 0x1, PT ;  /* 0x000000011500780c */ /* 0x000fe20003f05270 */
[----:B------:R-:W-:-:S12]  /*0fc0*/  IMAD.MOV.U32 R20, RZ, RZ, R26 ;  /* 0x000000ffff147224 */ /* 0x000fd800078e001a */
[----:B-1----:R-:W-:Y:S05]  /*0fd0*/  @!P0 BRA `(.L_x_15) ;  /* 0x00000000003c8947 */ /* 0x002fea0003800000 */
[----:B------:R-:W-:Y:S01]  /*0fe0*/  LOP3.LUT R16, R26, 0x3f, RZ, 0xc0, !PT ;  /* 0x0000003f1a107812 */ /* 0x000fe200078ec0ff */
[----:B------:R-:W-:Y:S01]  /*0ff0*/  VIADD R20, R27, UR4 ;  /* 0x000000041b147c36 */ /* 0x000fe20008000000 */
[----:B------:R-:W-:Y:S03]  /*1000*/  BSSY.RECONVERGENT B2, `(.L_x_20) ;  /* 0x000000a000027945 */ /* 0x000fe60003800200 */
[----:B------:R-:W-:-:S05]  /*1010*/  VIADD R21, R16, UR6 ;  /* 0x0000000610157c36 */ /* 0x000fca0008000000 */
[----:B------:R-:W-:-:S04]  /*1020*/  ISETP.GE.AND P0, PT, R21, R18, PT ;  /* 0x000000121500720c */ /* 0x000fc80003f06270 */
[----:B------:R-:W-:-:S13]  /*1030*/  ISETP.LT.AND P0, PT, R20, R19, !P0 ;  /* 0x000000131400720c */ /* 0x000fda0004701270 */
[----:B------:R-:W-:Y:S01]  /*1040*/  @!P0 PRMT R16, RZ, 0x7610, R16 ;  /* 0x00007610ff108816 */ /* 0x000fe20000000010 */
[----:B------:R-:W-:Y:S06]  /*1050*/  @!P0 BRA `(.L_x_21) ;  /* 0x0000000000108947 */ /* 0x000fec0003800000 */
[----:B0-----:R-:W0:Y:S01]  /*1060*/  LDC.64 R16, c[0x0][0x388] ;  /* 0x0000e200ff107b82 */ /* 0x001e220000000a00 */
[----:B------:R-:W-:-:S04]  /*1070*/  IMAD R19, R20, R18, R21 ;  /* 0x0000001214137224 */ /* 0x000fc800078e0215 */
[----:B0-----:R-:W-:-:S06]  /*1080*/  IMAD.WIDE R16, R19, 0x2, R16 ;  /* 0x0000000213107825 */ /* 0x001fcc00078e0210 */
[----:B------:R1:W5:Y:S02]  /*1090*/  LDG.E.U16 R16, desc[UR10][R16.64] ;  /* 0x0000000a10107981 */ /* 0x000364000c1e1500 */
.L_x_21:
[----:B------:R-:W-:Y:S05]  /*10a0*/  BSYNC.RECONVERGENT B2 ;  /* 0x0000000000027941 */ /* 0x000fea0003800200 */
.L_x_20:
[----:B-----5:R2:W-:Y:S01]  /*10b0*/  STS.U16 [R31], R16 ;  /* 0x000000101f007388 */ /* 0x0205e20000000400 */
[----:B------:R-:W-:-:S07]  /*10c0*/  IMAD.IADD R20, R5, 0x1, R26 ;  /* 0x0000000105147824 */ /* 0x000fce00078e021a */
.L_x_15:
[----:B------:R-:W-:Y:S05]  /*10d0*/  BSYNC.RECONVERGENT B1 ;  /* 0x0000000000017941 */ /* 0x000fea0003800200 */
.L_x_14:
[----:B------:R-:W-:-:S13]  /*10e0*/  ISETP.GE.U32.AND P0, PT, R32, 0x3, PT ;  /* 0x000000032000780c */ /* 0x000fda0003f06070 */
[----:B------:R-:W-:Y:S05]  /*10f0*/  @!P0 BRA `(.L_x_2) ;  /* 0x0000000400088947 */ /* 0x000fea0003800000 */
.L_x_22:
[----:B0-----:R-:W-:Y:S02]  /*1100*/  LOP3.LUT R22, R20, 0x3f, RZ, 0xc0, !PT ;  /* 0x0000003f14167812 */ /* 0x001fe400078ec0ff */
[----:B------:R-:W-:-:S03]  /*1110*/  SHF.R.U32.HI R23, RZ, 0x6, R20 ;  /* 0x00000006ff177819 */ /* 0x000fc60000011614 */
[----:B------:R-:W-:Y:S02]  /*1120*/  VIADD R18, R22, UR6 ;  /* 0x0000000616127c36 */ /* 0x000fe40008000000 */
[----:B------:R-:W-:-:S03]  /*1130*/  VIADD R19, R23, UR4 ;  /* 0x0000000417137c36 */ /* 0x000fc60008000000 */
[----:B------:R-:W-:-:S04]  /*1140*/  ISETP.GE.AND P0, PT, R18, UR13, PT ;  /* 0x0000000d12007c0c */ /* 0x000fc8000bf06270 */
[----:B------:R-:W-:-:S13]  /*1150*/  ISETP.GE.OR P0, PT, R19, UR14, P0 ;  /* 0x0000000e13007c0c */ /* 0x000fda0008706670 */
[----:B012-4-:R-:W0:Y:S01]  /*1160*/  @!P0 LDC.64 R16, c[0x0][0x388] ;  /* 0x0000e200ff108b82 */ /* 0x017e220000000a00 */
[----:B------:R-:W-:-:S04]  /*1170*/  @!P0 IMAD R19, R19, UR13, R18 ;  /* 0x0000000d13138c24 */ /* 0x000fc8000f8e0212 */
[----:B0-----:R-:W-:-:S05]  /*1180*/  @!P0 IMAD.WIDE R18, R19, 0x2, R16 ;  /* 0x0000000213128825 */ /* 0x001fca00078e0210 */
[----:B------:R0:W2:Y:S01]  /*1190*/  @!P0 LDG.E.U16 R34, desc[UR10][R18.64] ;  /* 0x0000000a12228981 */ /* 0x0000a2000c1e1500 */
[----:B------:R-:W-:Y:S01]  /*11a0*/  IMAD.IADD R36, R5, 0x1, R20 ;  /* 0x0000000105247824 */ /* 0x000fe200078e0214 */
[----:B------:R-:W1:Y:S01]  /*11b0*/  S2UR UR8, SR_CgaCtaId ;  /* 0x00000000000879c3 */ /* 0x000e620000008800 */
[----:B------:R-:W-:Y:S02]  /*11c0*/  UMOV UR7, 0x400 ;  /* 0x0000040000077882 */ /* 0x000fe40000000000 */
[----:B------:R-:W-:Y:S01]  /*11d0*/  UIADD3 UR7, UPT, UPT, UR7, 0x800, URZ ;  /* 0x0000080007077890 */ /* 0x000fe2000fffe0ff */
[----:B------:R-:W-:Y:S02]  /*11e0*/  LOP3.LUT R20, R36, 0x3f, RZ, 0xc0, !PT ;  /* 0x0000003f24147812 */ /* 0x000fe400078ec0ff */
[----:B------:R-:W-:-:S03]  /*11f0*/  SHF.R.U32.HI R21, RZ, 0x6, R36 ;  /* 0x00000006ff157819 */ /* 0x000fc60000011624 */
[----:B------:R-:W-:Y:S02]  /*1200*/  VIADD R16, R20, UR6 ;  /* 0x0000000614107c36 */ /* 0x000fe40008000000 */
[----:B------:R-:W-:-:S03]  /*1210*/  VIADD R35, R21, UR4 ;  /* 0x0000000415237c36 */ /* 0x000fc60008000000 */
[----:B------:R-:W-:-:S04]  /*1220*/  ISETP.GE.AND P1, PT, R16, UR13, PT ;  /* 0x0000000d10007c0c */ /* 0x000fc8000bf26270 */
[----:B------:R-:W-:Y:S01]  /*1230*/  ISETP.LT.AND P1, PT, R35, UR14, !P1 ;  /* 0x0000000e23007c0c */ /* 0x000fe2000cf21270 */
[----:B-1----:R-:W-:-:S12]  /*1240*/  ULEA UR7, UR8, UR7, 0x18 ;  /* 0x0000000708077291 */ /* 0x002fd8000f8ec0ff */
[----:B------:R-:W-:Y:S01]  /*1250*/  @P1 IMAD R35, R35, UR13, R16 ;  /* 0x0000000d23231c24 */ /* 0x000fe2000f8e0210 */
[----:B0-----:R-:W-:Y:S01]  /*1260*/  @!P1 PRMT R18, RZ, 0x7610, R18 ;  /* 0x00007610ff129816 */ /* 0x001fe20000000012 */
[----:B------:R-:W0:Y:S01]  /*1270*/  @P1 LDC.64 R16, c[0x0][0x388] ;  /* 0x0000e200ff101b82 */ /* 0x000e220000000a00 */
[----:B------:R-:W-:Y:S01]  /*1280*/  LEA R23, R23, UR7, 0x7 ;  /* 0x0000000717177c11 */ /* 0x000fe2000f8e38ff */
[----:B------:R-:W-:Y:S02]  /*1290*/  IMAD.IADD R36, R5, 0x1, R36 ;  /* 0x0000000105247824 */ /* 0x000fe400078e0224 */
[----:B0-----:R-:W-:-:S04]  /*12a0*/  @P1 IMAD.WIDE R16, R35, 0x2, R16 ;  /* 0x0000000223101825 */ /* 0x001fc800078e0210 */
[----:B------:R-:W-:Y:S01]  /*12b0*/  IMAD R35, R22, 0x2, R23 ;  /* 0x0000000216237824 */ /* 0x000fe200078e0217 */
[----:B------:R-:W-:Y:S01]  /*12c0*/  LOP3.LUT R22, R36, 0x3f, RZ, 0xc0, !PT ;  /* 0x0000003f24167812 */ /* 0x000fe200078ec0ff */
[----:B------:R0:W3:Y:S01]  /*12d0*/  @P1 LDG.E.U16 R18, desc[UR10][R16.64] ;  /* 0x0000000a10121981 */ /* 0x0000e2000c1e1500 */
[----:B------:R-:W-:-:S03]  /*12e0*/  SHF.R.U32.HI R23, RZ, 0x6, R36 ;  /* 0x00000006ff177819 */ /* 0x000fc60000011624 */
[----:B------:R-:W-:Y:S02]  /*12f0*/  VIADD R37, R22, UR6 ;  /* 0x0000000616257c36 */ /* 0x000fe40008000000 */
[----:B------:R-:W-:Y:S01]  /*1300*/  VIADD R19, R23, UR4 ;  /* 0x0000000417137c36 */ /* 0x000fe20008000000 */
[----:B------:R-:W-:Y:S02]  /*1310*/  LEA R21, R21, UR7, 0x7 ;  /* 0x0000000715157c11 */ /* 0x000fe4000f8e38ff */
[----:B------:R-:W-:-:S03]  /*1320*/  LEA R23, R23, UR7, 0x7 ;  /* 0x0000000717177c11 */ /* 0x000fc6000f8e38ff */
[----:B------:R-:W-:Y:S02]  /*1330*/  IMAD R21, R20, 0x2, R21 ;  /* 0x0000000214157824 */ /* 0x000fe400078e0215 */
[----:B------:R-:W-:Y:S01]  /*1340*/  IMAD R22, R22, 0x2, R23 ;  /* 0x0000000216167824 */ /* 0x000fe200078e0217 */
[----:B------:R-:W-:Y:S02]  /*1350*/  @P0 PRMT R34, RZ, 0x7610, R34 ;  /* 0x00007610ff220816 */ /* 0x000fe40000000022 */
[----:B------:R-:W-:-:S03]  /*1360*/  ISETP.GE.AND P0, PT, R37, UR13, PT ;  /* 0x0000000d25007c0c */ /* 0x000fc6000bf06270 */
[----:B--2---:R1:W-:Y:S01]  /*1370*/  STS.U16 [R35], R34 ;  /* 0x0000002223007388 */ /* 0x0043e20000000400 */
[----:B------:R-:W-:-:S13]  /*1380*/  ISETP.LT.AND P0, PT, R19, UR14, !P0 ;  /* 0x0000000e13007c0c */ /* 0x000fda000c701270 */
[----:B0-----:R-:W0:Y:S01]  /*1390*/  @P0 LDC.64 R16, c[0x0][0x388] ;  /* 0x0000e200ff100b82 */ /* 0x001e220000000a00 */
[----:B-1----:R-:W-:Y:S02]  /*13a0*/  IMAD.IADD R34, R5, 0x1, R36 ;  /* 0x0000000105227824 */ /* 0x002fe400078e0224 */
[----:B------:R-:W-:-:S03]  /*13b0*/  @P0 IMAD R19, R19, UR13, R37 ;  /* 0x0000000d13130c24 */ /* 0x000fc6000f8e0225 */
[----:B------:R-:W-:Y:S02]  /*13c0*/  LOP3.LUT R20, R34, 0x3f, RZ, 0xc0, !PT ;  /* 0x0000003f22147812 */ /* 0x000fe400078ec0ff */
[----:B------:R-:W-:-:S03]  /*13d0*/  SHF.R.U32.HI R23, RZ, 0x6, R34 ;  /* 0x00000006ff177819 */ /* 0x000fc60000011622 */
[----:B------:R-:W-:Y:S02]  /*13e0*/  VIADD R36, R20, UR6 ;  /* 0x0000000614247c36 */ /* 0x000fe40008000000 */
[----:B------:R-:W-:Y:S02]  /*13f0*/  VIADD R35, R23, UR4 ;  /* 0x0000000417237c36 */ /* 0x000fe40008000000 */
[----:B0-----:R-:W-:Y:S01]  /*1400*/  @P0 IMAD.WIDE R16, R19, 0x2, R16 ;  /* 0x0000000213100825 */ /* 0x001fe200078e0210 */
[----:B------:R-:W-:-:S06]  /*1410*/  @!P0 PRMT R19, RZ, 0x7610, R19 ;  /* 0x00007610ff138816 */ /* 0x000fcc0000000013 */
[----:B------:R0:W2:Y:S01]  /*1420*/  @P0 LDG.E.U16 R19, desc[UR10][R16.64] ;  /* 0x0000000a10130981 */ /* 0x0000a2000c1e1500 */
[----:B------:R-:W-:Y:S02]  /*1430*/  ISETP.GE.AND P0, PT, R36, UR13, PT ;  /* 0x0000000d24007c0c */ /* 0x000fe4000bf06270 */
[----:B------:R-:W-:Y:S02]  /*1440*/  LEA R23, R23, UR7, 0x7 ;  /* 0x0000000717177c11 */ /* 0x000fe4000f8e38ff */
[----:B------:R-:W-:-:S03]  /*1450*/  ISETP.LT.AND P0, PT, R35, UR14, !P0 ;  /* 0x0000000e23007c0c */ /* 0x000fc6000c701270 */
[----:B------:R-:W-:-:S10]  /*1460*/  IMAD R23, R20, 0x2, R23 ;  /* 0x0000000214177824 */ /* 0x000fd400078e0217 */
[----:B0-----:R-:W0:Y:S01]  /*1470*/  @P0 LDC.64 R16, c[0x0][0x388] ;  /* 0x0000e200ff100b82 */ /* 0x001e220000000a00 */
[--C-:B------:R-:W-:Y:S01]  /*1480*/  @P0 IMAD R35, R35, UR13, R36.reuse ;  /* 0x0000000d23230c24 */ /* 0x100fe2000f8e0224 */
[----:B------:R-:W-:-:S03]  /*1490*/  @!P0 PRMT R36, RZ, 0x7610, R36 ;  /* 0x00007610ff248816 */ /* 0x000fc60000000024 */
[----:B0-----:R-:W-:-:S05]  /*14a0*/  @P0 IMAD.WIDE R16, R35, 0x2, R16 ;  /* 0x0000000223100825 */ /* 0x001fca00078e0210 */
[----:B------:R-:W4:Y:S01]  /*14b0*/  @P0 LDG.E.U16 R36, desc[UR10][R16.64] ;  /* 0x0000000a10240981 */ /* 0x000f22000c1e1500 */
[----:B------:R-:W-:-:S03]  /*14c0*/  IMAD.IADD R20, R5, 0x1, R34 ;  /* 0x0000000105147824 */ /* 0x000fc600078e0222 */
[----:B---3--:R0:W-:Y:S02]  /*14d0*/  STS.U16 [R21], R18 ;  /* 0x0000001215007388 */ /* 0x0081e40000000400 */
[----:B------:R-:W-:Y:S02]  /*14e0*/  ISETP.GE.U32.AND P0, PT, R20, 0x400, PT ;  /* 0x000004001400780c */ /* 0x000fe40003f06070 */
[----:B--2---:R0:W-:Y:S04]  /*14f0*/  STS.U16 [R22], R19 ;  /* 0x0000001316007388 */ /* 0x0041e80000000400 */
[----:B----4-:R0:W-:Y:S07]  /*1500*/  STS.U16 [R23], R36 ;  /* 0x0000002417007388 */ /* 0x0101ee0000000400 */
[----:B------:R-:W-:Y:S05]  /*1510*/  @!P0 BRA `(.L_x_22) ;  /* 0xfffffff800f88947 */ /* 0x000fea000383ffff */
.L_x_2:
[----:B0123--:R-:W-:Y:S05]  /*1520*/  BSYNC.RECONVERGENT B0 ;  /* 0x0000000000007941 */ /* 0x00ffea0003800200 */
.L_x_1:
[----:B------:R-:W0:Y:S01]  /*1530*/  S2R R18, SR_LANEID ;  /* 0x0000000000127919 */ /* 0x000e220000000000 */
[----:B------:R-:W1:Y:S01]  /*1540*/  S2UR UR8, SR_CgaCtaId ;  /* 0x00000000000879c3 */ /* 0x000e620000008800 */
[----:B------:R-:W-:Y:S01]  /*1550*/  UMOV UR7, 0x400 ;  /* 0x0000040000077882 */ /* 0x000fe20000000000 */
[----:B------:R-:W-:-:S06]  /*1560*/  UIADD3 UR4, UPT, UPT, UR4, 0x10, URZ ;  /* 0x0000001004047890 */ /* 0x000fcc000fffe0ff */
[----:B------:R-:W-:Y:S01]  /*1570*/  BAR.SYNC.DEFER_BLOCKING 0x0 ;  /* 0x0000000000007b1d */ /* 0x000fe20000010000 */
[----:B------:R-:W-:-:S04]  /*1580*/  UIADD3 UR7, UPT, UPT, UR7, 0x800, URZ ;  /* 0x0000080007077890 */ /* 0x000fc8000fffe0ff */
[----:B-1----:R-:W-:Y:S01]  /*1590*/  ULEA UR7, UR8, UR7, 0x18 ;  /* 0x0000000708077291 */ /* 0x002fe2000f8ec0ff */
[--C-:B0-----:R-:W-:Y:S02]  /*15a0*/  SHF.R.U32.HI R16, RZ, 0x3, R18.reuse ;  /* 0x00000003ff107819 */ /* 0x101fe40000011612 */
[----:B----4-:R-:W-:Y:S02]  /*15b0*/  LOP3.LUT R17, R18, 0x7, RZ, 0xc0, !PT ;  /* 0x0000000712117812 */ /* 0x010fe400078ec0ff */
[----:B------:R-:W-:Y:S01]  /*15c0*/  SHF.R.U32.HI R18, RZ, 0x4, R18 ;  /* 0x00000004ff127819 */ /* 0x000fe20000011612 */
[----:B------:R-:W-:-:S04]  /*15d0*/  IMAD.SHL.U32 R16, R16, 0x8, RZ ;  /* 0x0000000810107824 */ /* 0x000fc800078e00ff */
[----:B------:R-:W-:Y:S01]  /*15e0*/  IMAD.SHL.U32 R18, R18, 0x8, RZ ;  /* 0x0000000812127824 */ /* 0x000fe200078e00ff */
[----:B------:R-:W-:-:S05]  /*15f0*/  LOP3.LUT R17, R16, 0x8, R17, 0xe2, !PT ;  /* 0x0000000810117812 */ /* 0x000fca00078ee211 */
[----:B------:R-:W-:Y:S01]  /*1600*/  IMAD R18, R17, 0x40, R18 ;  /* 0x0000004011127824 */ /* 0x000fe200078e0212 */
[----:B------:R-:W-:Y:S01]  /*1610*/  LEA R17, R3, UR7, 0x5 ;  /* 0x0000000703117c11 */ /* 0x000fe2000f8e28ff */
[----:B------:R-:W0:Y:S02]  /*1620*/  LDCU UR7, c[0x0][0x3a0] ;  /* 0x00007400ff0777ac */ /* 0x000e240008000800 */
[C---:B------:R-:W-:Y:S02]  /*1630*/  IMAD.U32 R16, R18.reuse, 0x2, R33 ;  /* 0x0000000212107824 */ /* 0x040fe400078e0021 */
[----:B------:R-:W-:-:S04]  /*1640*/  IMAD.U32 R20, R18, 0x2, R17 ;  /* 0x0000000212147824 */ /* 0x000fc800078e0011 */
[----:B------:R-:W-:Y:S04]  /*1650*/  LDSM.16.M88.4 R16, [R16] ;  /* 0x000000001010783b */ /* 0x000fe80000000200 */
[----:B------:R-:W1:Y:S01]  /*1660*/  LDSM.16.MT88.4 R20, [R20] ;  /* 0x000000001414783b */ /* 0x000e620000004200 */
[----:B0-----:R-:W-:Y:S01]  /*1670*/  UISETP.GE.AND UP0, UPT, UR4, UR7, UPT ;  /* 0x000000070400728c */ /* 0x001fe2000bf06270 */
[C---:B-1----:R-:W-:Y:S08]  /*1680*/  HMMA.16816.F32 R8, R16.reuse, R20, R8 ;  /* 0x000000141008723c */ /* 0x042ff00000001808 */
[----:B------:R-:W-:Y:S01]  /*1690*/  HMMA.16816.F32 R12, R16, R22, R12 ;  /* 0x00000016100c723c */ /* 0x000fe2000000180c */
[----:B------:R-:W-:Y:S06]  /*16a0*/  BAR.SYNC.DEFER_BLOCKING 0x0 ;  /* 0x0000000000007b1d */ /* 0x000fec0000010000 */
[----:B------:R-:W-:-:S13]  /*16b0*/  BRA.U !UP0, `(.L_x_23) ;  /* 0xffffffed08807547 */ /* 0x000fda000b83ffff */
.L_x_0:
[----:B------:R-:W0:Y:S01]  /*16c0*/  LDC.64 R16, c[0x0][0x398] ;  /* 0x0000e600ff107b82 */ /* 0x000e220000000a00 */
[----:B------:R-:W-:Y:S02]  /*16d0*/  LEA R4, R3, UR6, 0x4 ;  /* 0x0000000603047c11 */ /* 0x000fe4000f8e20ff */
[----:B------:R-:W-:Y:S02]  /*16e0*/  LEA R0, R2, UR5, 0x4 ;  /* 0x0000000502007c11 */ /* 0x000fe4000f8e20ff */
[----:B0-----:R-:W-:-:S04]  /*16f0*/  ISETP.GE.AND P0, PT, R4, R17, PT ;  /* 0x000000110400720c */ /* 0x001fc80003f06270 */
[----:B------:R-:W-:-:S13]  /*1700*/  ISETP.GE.OR P0, PT, R0, R16, P0 ;  /* 0x000000100000720c */ /* 0x000fda0000706670 */
[----:B------:R-:W-:Y:S05]  /*1710*/  @P0 EXIT ;  /* 0x000000000000094d */ /* 0x000fea0003800000 */
[----:B------:R-:W0:Y:S01]  /*1720*/  S2R R7, SR_LANEID ;  /* 0x0000000000077919 */ /* 0x000e220000000000 */
[----:B------:R-:W1:Y:S01]  /*1730*/  LDC.64 R2, c[0x0][0x390] ;  /* 0x0000e400ff027b82 */ /* 0x000e620000000a00 */
[----:B------:R-:W-:Y:S01]  /*1740*/  IMAD R5, R0, R17, R4 ;  /* 0x0000001100057224 */ /* 0x000fe200078e0204 */
[----:B------:R-:W-:-:S03]  /*1750*/  SHF.R.U32.HI R17, RZ, 0x1, R17 ;  /* 0x00000001ff117819 */ /* 0x000fc60000011611 */
[----:B-1----:R-:W-:-:S04]  /*1760*/  IMAD.WIDE R2, R5, 0x4, R2 ;  /* 0x0000000405027825 */ /* 0x002fc800078e0202 */
[----:B------:R-:W-:Y:S01]  /*1770*/  IMAD.MOV.U32 R5, RZ, RZ, RZ ;  /* 0x000000ffff057224 */ /* 0x000fe200078e00ff */
[----:B0-----:R-:W-:Y:S02]  /*1780*/  LOP3.LUT R4, R7, 0x3, RZ, 0xc0, !PT ;  /* 0x0000000307047812 */ /* 0x001fe400078ec0ff */
[----:B------:R-:W-:-:S05]  /*1790*/  SHF.R.U32.HI R7, RZ, 0x2, R7 ;  /* 0x00000002ff077819 */ /* 0x000fca0000011607 */
[----:B------:R-:W-:-:S03]  /*17a0*/  IMAD.WIDE.U32 R4, R7, R17, R4 ;  /* 0x0000001107047225 */ /* 0x000fc600078e0004 */
[----:B------:R-:W-:-:S04]  /*17b0*/  LEA R2, P0, R4, R2, 0x3 ;  /* 0x0000000204027211 */ /* 0x000fc800078018ff */
[----:B------:R-:W-:-:S03]  /*17c0*/  LEA.HI.X R3, R4, R3, R5, 0x3, P0 ;  /* 0x0000000304037211 */ /* 0x000fc600000f1c05 */
[----:B------:R-:W-:Y:S02]  /*17d0*/  IMAD.WIDE.U32 R4, R17, 0x40, R2 ;  /* 0x0000004011047825 */ /* 0x000fe400078e0002 */
[----:B------:R-:W-:Y:S04]  /*17e0*/  STG.E.64 desc[UR10][R2.64], R8 ;  /* 0x0000000802007986 */ /* 0x000fe8000c101b0a */
[----:B------:R-:W-:Y:S04]  /*17f0*/  STG.E.64 desc[UR10][R4.64], R10 ;  /* 0x0000000a04007986 */ /* 0x000fe8000c101b0a */
[----:B------:R-:W-:Y:S04]  /*1800*/  STG.E.64 desc[UR10][R2.64+0x20], R12 ;  /* 0x0000200c02007986 */ /* 0x000fe8000c101b0a */
[----:B------:R-:W-:Y:S01]  /*1810*/  STG.E.64 desc[UR10][R4.64+0x20], R14 ;  /* 0x0000200e04007986 */ /* 0x000fe2000c101b0a */
[----:B------:R-:W-:Y:S05]  /*1820*/  EXIT ;  /* 0x000000000000794d */ /* 0x000fea0003800000 */
.L_x_24:
[----:B------:R-:W-:-:S00]  /*1830*/  BRA `(.L_x_24) ;  /* 0xfffffffc00fc7947 */ /* 0x000fc0000383ffff */
[----:B------:R-:W-:-:S00]  /*1840*/  NOP ;  /* 0x0000000000007918 */ /* 0x000fc00000000000 */
        /* <DEDUP_REMOVED lines=11> */
.L_x_25:


//--------------------- .nv.shared._Z13wmmaTiledGemmPK6__halfS1_Pfiii --------------------------
	.section	.nv.shared._Z13wmmaTiledGemmPK6__halfS1_Pfiii,"aw",@nobits
	.sectionflags	@""
	.align	2
.nv.shared._Z13wmmaTiledGemmPK6__halfS1_Pfiii:
	.zero		5120


//--------------------- .nv.shared.reserved.0     --------------------------
	.section	.nv.shared.reserved.0,"aw",@nobits
	.weak		__nv_reservedSMEM_offset_0_alias
	.size		__nv_reservedSMEM_offset_0_alias, 0, 64
	.other		__nv_reservedSMEM_offset_0_alias,@"STO_CUDA_RESERVED_SHARED STV_DEFAULT"
__nv_reservedSMEM_offset_0_alias:
	.zero		0
	.zero		64


//--------------------- .nv.constant0._Z13wmmaTiledGemmPK6__halfS1_Pfiii --------------------------
	.section	.nv.constant0._Z13wmmaTiledGemmPK6__halfS1_Pfiii,"a",@progbits
	.sectionflags	@""
	.align	4
.nv.constant0._Z13wmmaTiledGemmPK6__halfS1_Pfiii:
	.zero		932


//--------------------- SYMBOLS --------------------------

	.type		.nv.reservedSmem.offset0,@object
	.size		.nv.reservedSmem.offset0,0x4
	.type		.nv.reservedSmem.cap,@object
	.size		.nv.reservedSmem.cap,0x4
